//
// Generated by NVIDIA NVVM Compiler
//
// Compiler Build ID: CL-36424714
// Cuda compilation tools, release 13.0, V13.0.88
// Based on NVVM 20.0.0
//

.version 9.0
.target sm_100
.address_size 64

	// .globl	_Z14causcal_kernel6pane_t8result_t

.visible .entry _Z14causcal_kernel6pane_t8result_t(
	.param .align 8 .b8 _Z14causcal_kernel6pane_t8result_t_param_0[32],
	.param .align 8 .b8 _Z14causcal_kernel6pane_t8result_t_param_1[16]
)
{
	.reg .pred 	%p<48>;
	.reg .b32 	%r<70>;
	.reg .b32 	%f<359>;
	.reg .b64 	%rd<56>;

	ld.param.u64 	%rd28, [_Z14causcal_kernel6pane_t8result_t_param_0+16];
	ld.param.u64 	%rd27, [_Z14causcal_kernel6pane_t8result_t_param_0+8];
	ld.param.u32 	%r18, [_Z14causcal_kernel6pane_t8result_t_param_0];
	ld.param.u64 	%rd30, [_Z14causcal_kernel6pane_t8result_t_param_1+8];
	ld.param.u64 	%rd29, [_Z14causcal_kernel6pane_t8result_t_param_0+24];
	ld.param.v2.u32 	{%r19, %r2}, [_Z14causcal_kernel6pane_t8result_t_param_1];
	cvta.to.global.u64 	%rd1, %rd29;
	cvta.to.global.u64 	%rd2, %rd30;
	mov.u32 	%r20, %ctaid.x;
	mov.u32 	%r3, %ntid.x;
	mov.u32 	%r21, %tid.x;
	mad.lo.s32 	%r22, %r20, %r3, %r21;
	cvt.rn.f32.s32 	%f88, %r19;
	rcp.rn.f32 	%f1, %f88;
	cvt.s64.s32 	%rd3, %r19;
	mul.wide.s32 	%rd4, %r19, %r19;
	cvt.s64.s32 	%rd50, %r22;
	setp.le.s64 	%p1, %rd4, %rd50;
	@%p1 bra 	$L__BB0_41;
	setp.gt.s32 	%p2, %r18, 0;
	cvt.rn.f32.s32 	%f2, %r2;
	mov.u32 	%r23, %nctaid.x;
	mul.lo.s32 	%r24, %r3, %r23;
	cvt.s64.s32 	%rd6, %r24;
	@%p2 bra 	$L__BB0_2;
	bra.uni 	$L__BB0_35;
$L__BB0_2:
	add.s64 	%rd7, %rd1, 32;
	cvt.u32.u64 	%r36, %rd3;
$L__BB0_3:
	or.b64  	%rd36, %rd50, %rd3;
	and.b64  	%rd37, %rd36, -4294967296;
	setp.ne.s64 	%p13, %rd37, 0;
	@%p13 bra 	$L__BB0_5;
	cvt.u32.u64 	%r37, %rd50;
	div.u32 	%r38, %r37, %r36;
	mul.lo.s32 	%r39, %r38, %r36;
	sub.s32 	%r40, %r37, %r39;
	cvt.u64.u32 	%rd51, %r38;
	cvt.u64.u32 	%rd52, %r40;
	bra.uni 	$L__BB0_6;
$L__BB0_5:
	div.s64 	%rd51, %rd50, %rd3;
	mul.lo.s64 	%rd38, %rd51, %rd3;
	sub.s64 	%rd52, %rd50, %rd38;
$L__BB0_6:
	cvt.u32.u64 	%r42, %rd51;
	cvt.u32.u64 	%r43, %rd52;
	cvt.rn.f32.s32 	%f97, %r42;
	add.f32 	%f98, %f97, 0f3F000000;
	mul.f32 	%f333, %f1, %f98;
	cvt.rn.f32.s32 	%f99, %r43;
	add.f32 	%f100, %f99, 0f3F000000;
	mul.f32 	%f334, %f1, %f100;
	mov.f32 	%f330, 0f00000000;
	mov.f32 	%f329, 0f3F800000;
	mov.b32 	%r65, 0;
	mov.f32 	%f331, %f330;
	mov.f32 	%f332, %f330;
$L__BB0_7:
	cvta.to.global.u64 	%rd39, %rd27;
	mul.wide.u32 	%rd40, %r65, 4;
	add.s64 	%rd41, %rd39, %rd40;
	ld.global.f32 	%f11, [%rd41];
	sub.f32 	%f101, %f11, %f332;
	mul.f32 	%f102, %f331, %f101;
	fma.rn.f32 	%f334, %f329, %f102, %f334;
	mul.f32 	%f103, %f330, %f101;
	fma.rn.f32 	%f333, %f329, %f103, %f333;
	setp.le.f32 	%p14, %f334, 0f00000000;
	setp.ge.f32 	%p15, %f334, 0f3F800000;
	or.pred  	%p16, %p14, %p15;
	setp.le.f32 	%p17, %f333, 0f00000000;
	setp.ge.f32 	%p18, %f333, 0f3F800000;
	or.pred  	%p19, %p17, %p18;
	or.pred  	%p21, %p16, %p19;
	@%p21 bra 	$L__BB0_34;
	cvta.to.global.u64 	%rd42, %rd28;
	add.s64 	%rd44, %rd42, %rd40;
	ld.global.u32 	%r68, [%rd44];
	add.s32 	%r65, %r65, 1;
	ld.global.u32 	%r7, [%rd44+4];
	setp.ge.s32 	%p22, %r68, %r7;
	mov.f32 	%f337, 0f00000000;
	mov.f32 	%f338, %f337;
	@%p22 bra 	$L__BB0_30;
	sub.s32 	%r8, %r7, %r68;
	and.b32  	%r9, %r8, 3;
	sub.s32 	%r44, %r68, %r7;
	setp.gt.u32 	%p23, %r44, -4;
	mov.f32 	%f338, 0f00000000;
	mov.f32 	%f337, %f338;
	@%p23 bra 	$L__BB0_20;
	and.b32  	%r45, %r8, -4;
	neg.s32 	%r66, %r45;
	mov.f32 	%f338, 0f00000000;
$L__BB0_11:
	.pragma "nounroll";
	mul.wide.s32 	%rd45, %r68, 16;
	add.s64 	%rd15, %rd7, %rd45;
	ld.global.f32 	%f108, [%rd15+-32];
	sub.f32 	%f16, %f334, %f108;
	ld.global.f32 	%f109, [%rd15+-28];
	sub.f32 	%f17, %f333, %f109;
	mul.f32 	%f110, %f17, %f17;
	fma.rn.f32 	%f18, %f16, %f16, %f110;
	ld.global.f32 	%f111, [%rd15+-24];
	mul.f32 	%f19, %f111, %f111;
	mul.f32 	%f112, %f19, 0f3F7FFF58;
	setp.geu.f32 	%p24, %f18, %f112;
	@%p24 bra 	$L__BB0_13;
	rcp.rn.f32 	%f113, %f19;
	mul.f32 	%f114, %f18, %f113;
	mov.f32 	%f115, 0f3F800000;
	sub.f32 	%f116, %f115, %f114;
	mov.f32 	%f117, 0f40800000;
	div.rn.f32 	%f118, %f117, %f116;
	sub.f32 	%f119, %f117, %f118;
	fma.rn.f32 	%f120, %f119, 0f3BBB989D, 0f3F000000;
	cvt.sat.f32.f32 	%f121, %f120;
	mov.f32 	%f122, 0f4B400001;
	mov.f32 	%f123, 0f437C0000;
	fma.rm.f32 	%f124, %f121, %f123, %f122;
	add.f32 	%f125, %f124, 0fCB40007F;
	neg.f32 	%f126, %f125;
	fma.rn.f32 	%f127, %f119, 0f3FB8AA3B, %f126;
	fma.rn.f32 	%f128, %f119, 0f32A57060, %f127;
	mov.b32 	%r46, %f124;
	shl.b32 	%r47, %r46, 23;
	mov.b32 	%f129, %r47;
	ex2.approx.ftz.f32 	%f130, %f128;
	mul.f32 	%f131, %f130, %f129;
	mul.f32 	%f132, %f131, 0fBF000000;
	mul.f32 	%f133, %f118, %f132;
	mul.f32 	%f134, %f118, %f133;
	mul.f32 	%f135, %f113, %f134;
	ld.global.f32 	%f136, [%rd15+-20];
	mul.f32 	%f137, %f136, %f135;
	fma.rn.f32 	%f337, %f16, %f137, %f337;
	fma.rn.f32 	%f338, %f17, %f137, %f338;
$L__BB0_13:
	ld.global.f32 	%f138, [%rd15+-16];
	sub.f32 	%f24, %f334, %f138;
	ld.global.f32 	%f139, [%rd15+-12];
	sub.f32 	%f25, %f333, %f139;
	mul.f32 	%f140, %f25, %f25;
	fma.rn.f32 	%f26, %f24, %f24, %f140;
	ld.global.f32 	%f141, [%rd15+-8];
	mul.f32 	%f27, %f141, %f141;
	mul.f32 	%f142, %f27, 0f3F7FFF58;
	setp.geu.f32 	%p25, %f26, %f142;
	@%p25 bra 	$L__BB0_15;
	rcp.rn.f32 	%f143, %f27;
	mul.f32 	%f144, %f26, %f143;
	mov.f32 	%f145, 0f3F800000;
	sub.f32 	%f146, %f145, %f144;
	mov.f32 	%f147, 0f40800000;
	div.rn.f32 	%f148, %f147, %f146;
	sub.f32 	%f149, %f147, %f148;
	fma.rn.f32 	%f150, %f149, 0f3BBB989D, 0f3F000000;
	cvt.sat.f32.f32 	%f151, %f150;
	mov.f32 	%f152, 0f4B400001;
	mov.f32 	%f153, 0f437C0000;
	fma.rm.f32 	%f154, %f151, %f153, %f152;
	add.f32 	%f155, %f154, 0fCB40007F;
	neg.f32 	%f156, %f155;
	fma.rn.f32 	%f157, %f149, 0f3FB8AA3B, %f156;
	fma.rn.f32 	%f158, %f149, 0f32A57060, %f157;
	mov.b32 	%r48, %f154;
	shl.b32 	%r49, %r48, 23;
	mov.b32 	%f159, %r49;
	ex2.approx.ftz.f32 	%f160, %f158;
	mul.f32 	%f161, %f160, %f159;
	mul.f32 	%f162, %f161, 0fBF000000;
	mul.f32 	%f163, %f148, %f162;
	mul.f32 	%f164, %f148, %f163;
	mul.f32 	%f165, %f143, %f164;
	ld.global.f32 	%f166, [%rd15+-4];
	mul.f32 	%f167, %f166, %f165;
	fma.rn.f32 	%f337, %f24, %f167, %f337;
	fma.rn.f32 	%f338, %f25, %f167, %f338;
$L__BB0_15:
	ld.global.f32 	%f168, [%rd15];
	sub.f32 	%f32, %f334, %f168;
	ld.global.f32 	%f169, [%rd15+4];
	sub.f32 	%f33, %f333, %f169;
	mul.f32 	%f170, %f33, %f33;
	fma.rn.f32 	%f34, %f32, %f32, %f170;
	ld.global.f32 	%f171, [%rd15+8];
	mul.f32 	%f35, %f171, %f171;
	mul.f32 	%f172, %f35, 0f3F7FFF58;
	setp.geu.f32 	%p26, %f34, %f172;
	@%p26 bra 	$L__BB0_17;
	rcp.rn.f32 	%f173, %f35;
	mul.f32 	%f174, %f34, %f173;
	mov.f32 	%f175, 0f3F800000;
	sub.f32 	%f176, %f175, %f174;
	mov.f32 	%f177, 0f40800000;
	div.rn.f32 	%f178, %f177, %f176;
	sub.f32 	%f179, %f177, %f178;
	fma.rn.f32 	%f180, %f179, 0f3BBB989D, 0f3F000000;
	cvt.sat.f32.f32 	%f181, %f180;
	mov.f32 	%f182, 0f4B400001;
	mov.f32 	%f183, 0f437C0000;
	fma.rm.f32 	%f184, %f181, %f183, %f182;
	add.f32 	%f185, %f184, 0fCB40007F;
	neg.f32 	%f186, %f185;
	fma.rn.f32 	%f187, %f179, 0f3FB8AA3B, %f186;
	fma.rn.f32 	%f188, %f179, 0f32A57060, %f187;
	mov.b32 	%r50, %f184;
	shl.b32 	%r51, %r50, 23;
	mov.b32 	%f189, %r51;
	ex2.approx.ftz.f32 	%f190, %f188;
	mul.f32 	%f191, %f190, %f189;
	mul.f32 	%f192, %f191, 0fBF000000;
	mul.f32 	%f193, %f178, %f192;
	mul.f32 	%f194, %f178, %f193;
	mul.f32 	%f195, %f173, %f194;
	ld.global.f32 	%f196, [%rd15+12];
	mul.f32 	%f197, %f196, %f195;
	fma.rn.f32 	%f337, %f32, %f197, %f337;
	fma.rn.f32 	%f338, %f33, %f197, %f338;
$L__BB0_17:
	ld.global.f32 	%f198, [%rd15+16];
	sub.f32 	%f40, %f334, %f198;
	ld.global.f32 	%f199, [%rd15+20];
	sub.f32 	%f41, %f333, %f199;
	mul.f32 	%f200, %f41, %f41;
	fma.rn.f32 	%f42, %f40, %f40, %f200;
	ld.global.f32 	%f201, [%rd15+24];
	mul.f32 	%f43, %f201, %f201;
	mul.f32 	%f202, %f43, 0f3F7FFF58;
	setp.geu.f32 	%p27, %f42, %f202;
	@%p27 bra 	$L__BB0_19;
	rcp.rn.f32 	%f203, %f43;
	mul.f32 	%f204, %f42, %f203;
	mov.f32 	%f205, 0f3F800000;
	sub.f32 	%f206, %f205, %f204;
	mov.f32 	%f207, 0f40800000;
	div.rn.f32 	%f208, %f207, %f206;
	sub.f32 	%f209, %f207, %f208;
	fma.rn.f32 	%f210, %f209, 0f3BBB989D, 0f3F000000;
	cvt.sat.f32.f32 	%f211, %f210;
	mov.f32 	%f212, 0f4B400001;
	mov.f32 	%f213, 0f437C0000;
	fma.rm.f32 	%f214, %f211, %f213, %f212;
	add.f32 	%f215, %f214, 0fCB40007F;
	neg.f32 	%f216, %f215;
	fma.rn.f32 	%f217, %f209, 0f3FB8AA3B, %f216;
	fma.rn.f32 	%f218, %f209, 0f32A57060, %f217;
	mov.b32 	%r52, %f214;
	shl.b32 	%r53, %r52, 23;
	mov.b32 	%f219, %r53;
	ex2.approx.ftz.f32 	%f220, %f218;
	mul.f32 	%f221, %f220, %f219;
	mul.f32 	%f222, %f221, 0fBF000000;
	mul.f32 	%f223, %f208, %f222;
	mul.f32 	%f224, %f208, %f223;
	mul.f32 	%f225, %f203, %f224;
	ld.global.f32 	%f226, [%rd15+28];
	mul.f32 	%f227, %f226, %f225;
	fma.rn.f32 	%f337, %f40, %f227, %f337;
	fma.rn.f32 	%f338, %f41, %f227, %f338;
$L__BB0_19:
	add.s32 	%r68, %r68, 4;
	add.s32 	%r66, %r66, 4;
	setp.ne.s32 	%p28, %r66, 0;
	@%p28 bra 	$L__BB0_11;
$L__BB0_20:
	setp.eq.s32 	%p29, %r9, 0;
	@%p29 bra 	$L__BB0_30;
	setp.eq.s32 	%p30, %r9, 1;
	@%p30 bra 	$L__BB0_27;
	mul.wide.s32 	%rd46, %r68, 16;
	add.s64 	%rd16, %rd1, %rd46;
	ld.global.f32 	%f229, [%rd16];
	sub.f32 	%f52, %f334, %f229;
	ld.global.f32 	%f230, [%rd16+4];
	sub.f32 	%f53, %f333, %f230;
	mul.f32 	%f231, %f53, %f53;
	fma.rn.f32 	%f54, %f52, %f52, %f231;
	ld.global.f32 	%f232, [%rd16+8];
	mul.f32 	%f55, %f232, %f232;
	mul.f32 	%f233, %f55, 0f3F7FFF58;
	setp.geu.f32 	%p31, %f54, %f233;
	@%p31 bra 	$L__BB0_24;
	rcp.rn.f32 	%f234, %f55;
	mul.f32 	%f235, %f54, %f234;
	mov.f32 	%f236, 0f3F800000;
	sub.f32 	%f237, %f236, %f235;
	mov.f32 	%f238, 0f40800000;
	div.rn.f32 	%f239, %f238, %f237;
	sub.f32 	%f240, %f238, %f239;
	fma.rn.f32 	%f241, %f240, 0f3BBB989D, 0f3F000000;
	cvt.sat.f32.f32 	%f242, %f241;
	mov.f32 	%f243, 0f4B400001;
	mov.f32 	%f244, 0f437C0000;
	fma.rm.f32 	%f245, %f242, %f244, %f243;
	add.f32 	%f246, %f245, 0fCB40007F;
	neg.f32 	%f247, %f246;
	fma.rn.f32 	%f248, %f240, 0f3FB8AA3B, %f247;
	fma.rn.f32 	%f249, %f240, 0f32A57060, %f248;
	mov.b32 	%r54, %f245;
	shl.b32 	%r55, %r54, 23;
	mov.b32 	%f250, %r55;
	ex2.approx.ftz.f32 	%f251, %f249;
	mul.f32 	%f252, %f251, %f250;
	mul.f32 	%f253, %f252, 0fBF000000;
	mul.f32 	%f254, %f239, %f253;
	mul.f32 	%f255, %f239, %f254;
	mul.f32 	%f256, %f234, %f255;
	ld.global.f32 	%f257, [%rd16+12];
	mul.f32 	%f258, %f257, %f256;
	fma.rn.f32 	%f337, %f52, %f258, %f337;
	fma.rn.f32 	%f338, %f53, %f258, %f338;
$L__BB0_24:
	ld.global.f32 	%f259, [%rd16+16];
	sub.f32 	%f60, %f334, %f259;
	ld.global.f32 	%f260, [%rd16+20];
	sub.f32 	%f61, %f333, %f260;
	mul.f32 	%f261, %f61, %f61;
	fma.rn.f32 	%f62, %f60, %f60, %f261;
	ld.global.f32 	%f262, [%rd16+24];
	mul.f32 	%f63, %f262, %f262;
	mul.f32 	%f263, %f63, 0f3F7FFF58;
	setp.geu.f32 	%p32, %f62, %f263;
	@%p32 bra 	$L__BB0_26;
	rcp.rn.f32 	%f264, %f63;
	mul.f32 	%f265, %f62, %f264;
	mov.f32 	%f266, 0f3F800000;
	sub.f32 	%f267, %f266, %f265;
	mov.f32 	%f268, 0f40800000;
	div.rn.f32 	%f269, %f268, %f267;
	sub.f32 	%f270, %f268, %f269;
	fma.rn.f32 	%f271, %f270, 0f3BBB989D, 0f3F000000;
	cvt.sat.f32.f32 	%f272, %f271;
	mov.f32 	%f273, 0f4B400001;
	mov.f32 	%f274, 0f437C0000;
	fma.rm.f32 	%f275, %f272, %f274, %f273;
	add.f32 	%f276, %f275, 0fCB40007F;
	neg.f32 	%f277, %f276;
	fma.rn.f32 	%f278, %f270, 0f3FB8AA3B, %f277;
	fma.rn.f32 	%f279, %f270, 0f32A57060, %f278;
	mov.b32 	%r56, %f275;
	shl.b32 	%r57, %r56, 23;
	mov.b32 	%f280, %r57;
	ex2.approx.ftz.f32 	%f281, %f279;
	mul.f32 	%f282, %f281, %f280;
	mul.f32 	%f283, %f282, 0fBF000000;
	mul.f32 	%f284, %f269, %f283;
	mul.f32 	%f285, %f269, %f284;
	mul.f32 	%f286, %f264, %f285;
	ld.global.f32 	%f287, [%rd16+28];
	mul.f32 	%f288, %f287, %f286;
	fma.rn.f32 	%f337, %f60, %f288, %f337;
	fma.rn.f32 	%f338, %f61, %f288, %f338;
$L__BB0_26:
	add.s32 	%r68, %r68, 2;
$L__BB0_27:
	and.b32  	%r58, %r8, 1;
	setp.eq.b32 	%p33, %r58, 1;
	not.pred 	%p34, %p33;
	@%p34 bra 	$L__BB0_30;
	mul.wide.s32 	%rd47, %r68, 16;
	add.s64 	%rd17, %rd1, %rd47;
	ld.global.f32 	%f289, [%rd17];
	sub.f32 	%f72, %f334, %f289;
	ld.global.f32 	%f290, [%rd17+4];
	sub.f32 	%f73, %f333, %f290;
	mul.f32 	%f291, %f73, %f73;
	fma.rn.f32 	%f74, %f72, %f72, %f291;
	ld.global.f32 	%f292, [%rd17+8];
	mul.f32 	%f75, %f292, %f292;
	mul.f32 	%f293, %f75, 0f3F7FFF58;
	setp.geu.f32 	%p35, %f74, %f293;
	@%p35 bra 	$L__BB0_30;
	rcp.rn.f32 	%f294, %f75;
	mul.f32 	%f295, %f74, %f294;
	mov.f32 	%f296, 0f3F800000;
	sub.f32 	%f297, %f296, %f295;
	mov.f32 	%f298, 0f40800000;
	div.rn.f32 	%f299, %f298, %f297;
	sub.f32 	%f300, %f298, %f299;
	fma.rn.f32 	%f301, %f300, 0f3BBB989D, 0f3F000000;
	cvt.sat.f32.f32 	%f302, %f301;
	mov.f32 	%f303, 0f4B400001;
	mov.f32 	%f304, 0f437C0000;
	fma.rm.f32 	%f305, %f302, %f304, %f303;
	add.f32 	%f306, %f305, 0fCB40007F;
	neg.f32 	%f307, %f306;
	fma.rn.f32 	%f308, %f300, 0f3FB8AA3B, %f307;
	fma.rn.f32 	%f309, %f300, 0f32A57060, %f308;
	mov.b32 	%r59, %f305;
	shl.b32 	%r60, %r59, 23;
	mov.b32 	%f310, %r60;
	ex2.approx.ftz.f32 	%f311, %f309;
	mul.f32 	%f312, %f311, %f310;
	mul.f32 	%f313, %f312, 0fBF000000;
	mul.f32 	%f314, %f299, %f313;
	mul.f32 	%f315, %f299, %f314;
	mul.f32 	%f316, %f294, %f315;
	ld.global.f32 	%f317, [%rd17+12];
	mul.f32 	%f318, %f317, %f316;
	fma.rn.f32 	%f337, %f72, %f318, %f337;
	fma.rn.f32 	%f338, %f73, %f318, %f338;
$L__BB0_30:
	add.f32 	%f331, %f331, %f337;
	add.f32 	%f330, %f330, %f338;
	mul.f32 	%f319, %f330, %f330;
	fma.rn.f32 	%f82, %f331, %f331, %f319;
	setp.ge.f32 	%p36, %f82, 0f3F800000;
	@%p36 bra 	$L__BB0_34;
	mov.f32 	%f320, 0f3F800000;
	sub.f32 	%f321, %f320, %f82;
	sqrt.rn.f32 	%f322, %f321;
	rcp.rn.f32 	%f329, %f322;
	setp.ne.s32 	%p37, %r65, %r18;
	mov.f32 	%f332, %f11;
	@%p37 bra 	$L__BB0_7;
	mov.f32 	%f323, 0f3F800000;
	sub.f32 	%f324, %f323, %f11;
	mul.f32 	%f325, %f324, %f331;
	fma.rn.f32 	%f84, %f325, %f329, %f334;
	mul.f32 	%f326, %f324, %f330;
	fma.rn.f32 	%f85, %f326, %f329, %f333;
	setp.gt.f32 	%p38, %f84, 0f00000000;
	setp.lt.f32 	%p39, %f84, 0f3F800000;
	and.pred  	%p40, %p38, %p39;
	setp.gt.f32 	%p41, %f85, 0f00000000;
	setp.lt.f32 	%p42, %f85, 0f3F800000;
	and.pred  	%p43, %p41, %p42;
	and.pred  	%p45, %p40, %p43;
	not.pred 	%p46, %p45;
	@%p46 bra 	$L__BB0_34;
	mul.f32 	%f327, %f84, %f2;
	cvt.rzi.s32.f32 	%r61, %f327;
	mul.f32 	%f328, %f85, %f2;
	cvt.rzi.s32.f32 	%r62, %f328;
	mad.lo.s32 	%r63, %r62, %r2, %r61;
	mul.wide.s32 	%rd48, %r63, 4;
	add.s64 	%rd49, %rd2, %rd48;
	atom.global.add.u32 	%r64, [%rd49], 1;
$L__BB0_34:
	add.s64 	%rd50, %rd50, %rd6;
	setp.lt.s64 	%p47, %rd50, %rd4;
	@%p47 bra 	$L__BB0_3;
	bra.uni 	$L__BB0_41;
$L__BB0_35:
	or.b64  	%rd31, %rd50, %rd3;
	and.b64  	%rd32, %rd31, -4294967296;
	setp.ne.s64 	%p3, %rd32, 0;
	@%p3 bra 	$L__BB0_37;
	cvt.u32.u64 	%r25, %rd3;
	cvt.u32.u64 	%r26, %rd50;
	div.u32 	%r27, %r26, %r25;
	mul.lo.s32 	%r28, %r27, %r25;
	sub.s32 	%r29, %r26, %r28;
	cvt.u64.u32 	%rd54, %r27;
	cvt.u64.u32 	%rd55, %r29;
	bra.uni 	$L__BB0_38;
$L__BB0_37:
	div.s64 	%rd54, %rd50, %rd3;
	mul.lo.s64 	%rd33, %rd54, %rd3;
	sub.s64 	%rd55, %rd50, %rd33;
$L__BB0_38:
	cvt.u32.u64 	%r30, %rd54;
	cvt.u32.u64 	%r31, %rd55;
	cvt.rn.f32.s32 	%f89, %r30;
	add.f32 	%f90, %f89, 0f3F000000;
	mul.f32 	%f86, %f1, %f90;
	cvt.rn.f32.s32 	%f91, %r31;
	add.f32 	%f92, %f91, 0f3F000000;
	mul.f32 	%f87, %f1, %f92;
	setp.gt.f32 	%p4, %f87, 0f00000000;
	setp.lt.f32 	%p5, %f87, 0f3F800000;
	and.pred  	%p6, %p4, %p5;
	setp.gt.f32 	%p7, %f86, 0f00000000;
	setp.lt.f32 	%p8, %f86, 0f3F800000;
	and.pred  	%p9, %p7, %p8;
	and.pred  	%p10, %p6, %p9;
	not.pred 	%p11, %p10;
	@%p11 bra 	$L__BB0_40;
	mul.f32 	%f93, %f87, %f2;
	cvt.rzi.s32.f32 	%r32, %f93;
	mul.f32 	%f94, %f86, %f2;
	cvt.rzi.s32.f32 	%r33, %f94;
	mad.lo.s32 	%r34, %r33, %r2, %r32;
	mul.wide.s32 	%rd34, %r34, 4;
	add.s64 	%rd35, %rd2, %rd34;
	atom.global.add.u32 	%r35, [%rd35], 1;
$L__BB0_40:
	add.s64 	%rd50, %rd50, %rd6;
	setp.lt.s64 	%p12, %rd50, %rd4;
	@%p12 bra 	$L__BB0_35;
$L__BB0_41:
	ret;

}


// ===== COMPILED SASS (sm_100) =====

	.target	sm_100

	.elftype	@"ET_EXEC"


//--------------------- .note.nv.tkinfo           --------------------------
	.section	.note.nv.tkinfo,"",@"SHT_NOTE"
	.sectionflags	@"SHF_NOTE_NV_TKINFO"
	.tkinfo
        /*0018*/ 	.word	0x00000002
        /*0030*/ 	.string	""
        /*0030*/ 	.string	"ptxas"
        /*0030*/ 	.string	"Cuda compilation tools, release 13.0, V13.0.88"
        /*0030*/ 	.string	"Build cuda_13.0.r13.0/compiler.36424714_0"
        /*0030*/ 	.string	"-arch sm_100 -m 64 "



//--------------------- .note.nv.cuinfo           --------------------------
	.section	.note.nv.cuinfo,"",@"SHT_NOTE"
	.sectionflags	@"SHF_NOTE_NV_CUINFO"
        /*0018*/ 	.short	0x0002
        /*001a*/ 	.short	0x0064
        /*001c*/ 	.short	0x0082
	.zero		2


//--------------------- .nv.info                  --------------------------
	.section	.nv.info,"",@"SHT_CUDA_INFO"
	.align	4


	//----- nvinfo : EIATTR_REGCOUNT
	.align		4
        /*0000*/ 	.byte	0x04, 0x2f
        /*0002*/ 	.short	(.L_1 - .L_0)
	.align		4
.L_0:
        /*0004*/ 	.word	index@(_Z14causcal_kernel6pane_t8result_t)
        /*0008*/ 	.word	0x00000026


	//----- nvinfo : EIATTR_FRAME_SIZE
	.align		4
.L_1:
        /*000c*/ 	.byte	0x04, 0x11
        /*000e*/ 	.short	(.L_3 - .L_2)
	.align		4
.L_2:
        /*0010*/ 	.word	index@($__internal_3_$__cuda_sm3x_div_rn_noftz_f32_slowpath)
        /*0014*/ 	.word	0x00000000


	//----- nvinfo : EIATTR_FRAME_SIZE
	.align		4
.L_3:
        /*0018*/ 	.byte	0x04, 0x11
        /*001a*/ 	.short	(.L_5 - .L_4)
	.align		4
.L_4:
        /*001c*/ 	.word	index@($__internal_2_$__cuda_sm20_sqrt_rn_f32_slowpath)
        /*0020*/ 	.word	0x00000000


	//----- nvinfo : EIATTR_FRAME_SIZE
	.align		4
.L_5:
        /*0024*/ 	.byte	0x04, 0x11
        /*0026*/ 	.short	(.L_7 - .L_6)
	.align		4
.L_6:
        /*0028*/ 	.word	index@($__internal_1_$__cuda_sm20_rcp_rn_f32_slowpath)
        /*002c*/ 	.word	0x00000000


	//----- nvinfo : EIATTR_FRAME_SIZE
	.align		4
.L_7:
        /*0030*/ 	.byte	0x04, 0x11
        /*0032*/ 	.short	(.L_9 - .L_8)
	.align		4
.L_8:
        /*0034*/ 	.word	index@($__internal_0_$__cuda_sm20_div_s64)
        /*0038*/ 	.word	0x00000000


	//----- nvinfo : EIATTR_FRAME_SIZE
	.align		4
.L_9:
        /*003c*/ 	.byte	0x04, 0x11
        /*003e*/ 	.short	(.L_11 - .L_10)
	.align		4
.L_10:
        /*0040*/ 	.word	index@(_Z14causcal_kernel6pane_t8result_t)
        /*0044*/ 	.word	0x00000000


	//----- nvinfo : EIATTR_MIN_STACK_SIZE
	.align		4
.L_11:
        /*0048*/ 	.byte	0x04, 0x12
        /*004a*/ 	.short	(.L_13 - .L_12)
	.align		4
.L_12:
        /*004c*/ 	.word	index@(_Z14causcal_kernel6pane_t8result_t)
        /*0050*/ 	.word	0x00000000
.L_13:


//--------------------- .nv.compat                --------------------------
	.section	.nv.compat,"",@"SHT_CUDA_COMPAT_INFO"
	.align	4
        /*0000*/ 	.byte	0x02, 0x09, 0x00, 0x00, 0x02, 0x02, 0x01, 0x00, 0x02, 0x05, 0x05, 0x00, 0x03, 0x07, 0x01, 0x01
        /*0010*/ 	.byte	0x02, 0x03, 0x00, 0x00, 0x02, 0x06, 0x01, 0x00, 0x04, 0x0b, 0x08, 0x00, 0x01, 0x00, 0x00, 0x00
        /*0020*/ 	.byte	0x00, 0x00, 0x00, 0x00


//--------------------- .nv.info._Z14causcal_kernel6pane_t8result_t --------------------------
	.section	.nv.info._Z14causcal_kernel6pane_t8result_t,"",@"SHT_CUDA_INFO"
	.sectionflags	@""
	.align	4


	//----- nvinfo : EIATTR_CUDA_API_VERSION
	.align		4
        /*0000*/ 	.byte	0x04, 0x37
        /*0002*/ 	.short	(.L_15 - .L_14)
.L_14:
        /*0004*/ 	.word	0x00000082


	//----- nvinfo : EIATTR_KPARAM_INFO
	.align		4
.L_15:
        /*0008*/ 	.byte	0x04, 0x17
        /*000a*/ 	.short	(.L_17 - .L_16)
.L_16:
        /*000c*/ 	.word	0x00000000
        /*0010*/ 	.short	0x0001
        /*0012*/ 	.short	0x0020
        /*0014*/ 	.byte	0x00, 0xf0, 0x41, 0x00


	//----- nvinfo : EIATTR_KPARAM_INFO
	.align		4
.L_17:
        /*0018*/ 	.byte	0x04, 0x17
        /*001a*/ 	.short	(.L_19 - .L_18)
.L_18:
        /*001c*/ 	.word	0x00000000
        /*0020*/ 	.short	0x0000
        /*0022*/ 	.short	0x0000
        /*0024*/ 	.byte	0x00, 0xf0, 0x81, 0x00


	//----- nvinfo : EIATTR_SPARSE_MMA_MASK
	.align		4
.L_19:
        /*0028*/ 	.byte	0x03, 0x50
        /*002a*/ 	.short	0x0000


	//----- nvinfo : EIATTR_MAXREG_COUNT
	.align		4
        /*002c*/ 	.byte	0x03, 0x1b
        /*002e*/ 	.short	0x00ff


	//----- nvinfo : EIATTR_MERCURY_ISA_VERSION
	.align		4
        /*0030*/ 	.byte	0x03, 0x5f
        /*0032*/ 	.short	0x0101


	//----- nvinfo : EIATTR_VRC_CTA_INIT_COUNT
	.align		4
        /*0034*/ 	.byte	0x02, 0x4a
	.zero		1
	.zero		1


	//----- nvinfo : EIATTR_EXIT_INSTR_OFFSETS
	.align		4
        /*0038*/ 	.byte	0x04, 0x1c
        /*003a*/ 	.short	(.L_21 - .L_20)


	//   ....[0]....
.L_20:
        /*003c*/ 	.word	0x00000190


	//   ....[1]....
        /*0040*/ 	.word	0x00000630


	//   ....[2]....
        /*0044*/ 	.word	0x00002b80


	//----- nvinfo : EIATTR_CRS_STACK_SIZE
	.align		4
.L_21:
        /*0048*/ 	.byte	0x04, 0x1e
        /*004a*/ 	.short	(.L_23 - .L_22)
.L_22:
        /*004c*/ 	.word	0x00000000


	//----- nvinfo : EIATTR_CBANK_PARAM_SIZE
	.align		4
.L_23:
        /*0050*/ 	.byte	0x03, 0x19
        /*0052*/ 	.short	0x0030


	//----- nvinfo : EIATTR_PARAM_CBANK
	.align		4
        /*0054*/ 	.byte	0x04, 0x0a
        /*0056*/ 	.short	(.L_25 - .L_24)
	.align		4
.L_24:
        /*0058*/ 	.word	index@(.nv.constant0._Z14causcal_kernel6pane_t8result_t)
        /*005c*/ 	.short	0x0380
        /*005e*/ 	.short	0x0030


	//----- nvinfo : EIATTR_SW_WAR
	.align		4
.L_25:
        /*0060*/ 	.byte	0x04, 0x36
        /*0062*/ 	.short	(.L_27 - .L_26)
.L_26:
        /*0064*/ 	.word	0x00000008
.L_27:


//--------------------- .nv.callgraph             --------------------------
	.section	.nv.callgraph,"",@"SHT_CUDA_CALLGRAPH"
	.align	4
	.sectionentsize	8
	.align		4
        /*0000*/ 	.word	0x00000000
	.align		4
        /*0004*/ 	.word	0xffffffff
	.align		4
        /*0008*/ 	.word	0x00000000
	.align		4
        /*000c*/ 	.word	0xfffffffe
	.align		4
        /*0010*/ 	.word	0x00000000
	.align		4
        /*0014*/ 	.word	0xfffffffd
	.align		4
        /*0018*/ 	.word	0x00000000
	.align		4
        /*001c*/ 	.word	0xfffffffc


//--------------------- .text._Z14causcal_kernel6pane_t8result_t --------------------------
	.section	.text._Z14causcal_kernel6pane_t8result_t,"ax",@progbits
	.align	128
        .global         _Z14causcal_kernel6pane_t8result_t
        .type           _Z14causcal_kernel6pane_t8result_t,@function
        .size           _Z14causcal_kernel6pane_t8result_t,(.L_x_97 - _Z14causcal_kernel6pane_t8result_t)
        .other          _Z14causcal_kernel6pane_t8result_t,@"STO_CUDA_ENTRY STV_DEFAULT"
_Z14causcal_kernel6pane_t8result_t:
.text._Z14causcal_kernel6pane_t8result_t:
[----:B------:R-:W-:Y:S01]  /*0000*/  LDC R1, c[0x0][0x37c] ;  /* 0x0000df00ff017b82 */ /* 0x000fe20000000800 */
[----:B------:R-:W0:Y:S01]  /*0010*/  LDCU UR5, c[0x0][0x3a0] ;  /* 0x00007400ff0577ac */ /* 0x000e220008000800 */
[----:B------:R-:W1:Y:S06]  /*0020*/  S2R R19, SR_TID.X ;  /* 0x0000000000137919 */ /* 0x000e6c0000002100 */
[----:B------:R-:W1:Y:S08]  /*0030*/  S2UR UR4, SR_CTAID.X ;  /* 0x00000000000479c3 */ /* 0x000e700000002500 */
[----:B------:R-:W1:Y:S01]  /*0040*/  LDC R22, c[0x0][0x360] ;  /* 0x0000d800ff167b82 */ /* 0x000e620000000800 */
[----:B0-----:R-:W-:-:S04]  /*0050*/  I2FP.F32.S32 R26, UR5 ;  /* 0x00000005001a7c45 */ /* 0x001fc80008201400 */
[----:B------:R-:W-:-:S04]  /*0060*/  IADD3 R0, PT, PT, R26, 0x1800000, RZ ;  /* 0x018000001a007810 */ /* 0x000fc80007ffe0ff */
[----:B------:R-:W-:-:S04]  /*0070*/  LOP3.LUT R0, R0, 0x7f800000, RZ, 0xc0, !PT ;  /* 0x7f80000000007812 */ /* 0x000fc800078ec0ff */
[----:B------:R-:W-:Y:S01]  /*0080*/  ISETP.GT.U32.AND P0, PT, R0, 0x1ffffff, PT ;  /* 0x01ffffff0000780c */ /* 0x000fe20003f04070 */
[----:B-1----:R-:W-:-:S12]  /*0090*/  IMAD R19, R22, UR4, R19 ;  /* 0x0000000416137c24 */ /* 0x002fd8000f8e0213 */
[----:B------:R-:W-:Y:S05]  /*00a0*/  @P0 BRA `(.L_x_0) ;  /* 0x0000000000100947 */ /* 0x000fea0003800000 */
[----:B------:R-:W-:-:S07]  /*00b0*/  MOV R24, 0xd0 ;  /* 0x000000d000187802 */ /* 0x000fce0000000f00 */
[----:B------:R-:W-:Y:S05]  /*00c0*/  CALL.REL.NOINC `($__internal_1_$__cuda_sm20_rcp_rn_f32_slowpath) ;  /* 0x0000002c00e47944 */ /* 0x000fea0003c00000 */
[----:B------:R-:W-:Y:S01]  /*00d0*/  MOV R21, R34 ;  /* 0x0000002200157202 */ /* 0x000fe20000000f00 */
[----:B------:R-:W-:Y:S06]  /*00e0*/  BRA `(.L_x_1) ;  /* 0x0000000000107947 */ /* 0x000fec0003800000 */
.L_x_0:
[----:B------:R-:W0:Y:S02]  /*00f0*/  MUFU.RCP R21, R26 ;  /* 0x0000001a00157308 */ /* 0x000e240000001000 */
[----:B0-----:R-:W-:-:S04]  /*0100*/  FFMA R0, R26, R21, -1 ;  /* 0xbf8000001a007423 */ /* 0x001fc80000000015 */
[----:B------:R-:W-:-:S04]  /*0110*/  FADD.FTZ R0, -R0, -RZ ;  /* 0x800000ff00007221 */ /* 0x000fc80000010100 */
[----:B------:R-:W-:-:S07]  /*0120*/  FFMA R21, R21, R0, R21 ;  /* 0x0000000015157223 */ /* 0x000fce0000000015 */
.L_x_1:
[----:B------:R-:W0:Y:S01]  /*0130*/  LDCU UR4, c[0x0][0x3a0] ;  /* 0x00007400ff0477ac */ /* 0x000e220008000800 */
[----:B------:R-:W-:Y:S01]  /*0140*/  SHF.R.S32.HI R20, RZ, 0x1f, R19 ;  /* 0x0000001fff147819 */ /* 0x000fe20000011413 */
[----:B0-----:R-:W-:-:S06]  /*0150*/  UIMAD.WIDE UR8, UR4, UR4, URZ ;  /* 0x00000004040872a5 */ /* 0x001fcc000f8e02ff */
[----:B------:R-:W-:Y:S02]  /*0160*/  ISETP.LT.U32.AND P0, PT, R19, UR8, PT ;  /* 0x0000000813007c0c */ /* 0x000fe4000bf01070 */
[----:B------:R-:W-:-:S04]  /*0170*/  MOV R3, UR9 ;  /* 0x0000000900037c02 */ /* 0x000fc80008000f00 */
[----:B------:R-:W-:-:S13]  /*0180*/  ISETP.GT.AND.EX P0, PT, R3, R20, PT, P0 ;  /* 0x000000140300720c */ /* 0x000fda0003f04300 */
[----:B------:R-:W-:Y:S05]  /*0190*/  @!P0 EXIT ;  /* 0x000000000000894d */ /* 0x000fea0003800000 */
[----:B------:R-:W0:Y:S01]  /*01a0*/  LDCU UR6, c[0x0][0x380] ;  /* 0x00007000ff0677ac */ /* 0x000e220008000800 */
[----:B------:R-:W1:Y:S01]  /*01b0*/  LDC.64 R2, c[0x0][0x3a8] ;  /* 0x0000ea00ff027b82 */ /* 0x000e620000000a00 */
[----:B------:R-:W2:Y:S01]  /*01c0*/  LDCU UR5, c[0x0][0x370] ;  /* 0x00006e00ff0577ac */ /* 0x000ea20008000800 */
[----:B------:R-:W3:Y:S01]  /*01d0*/  LDCU UR7, c[0x0][0x3a4] ;  /* 0x00007480ff0777ac */ /* 0x000ee20008000800 */
[----:B------:R-:W4:Y:S01]  /*01e0*/  LDCU.64 UR10, c[0x0][0x358] ;  /* 0x00006b00ff0a77ac */ /* 0x000f220008000a00 */
[----:B------:R-:W1:Y:S01]  /*01f0*/  LDCU UR12, c[0x0][0x3a0] ;  /* 0x00007400ff0c77ac */ /* 0x000e620008000800 */
[----:B0-----:R-:W-:Y:S01]  /*0200*/  UISETP.GT.AND UP0, UPT, UR6, URZ, UPT ;  /* 0x000000ff0600728c */ /* 0x001fe2000bf04270 */
[----:B--2---:R-:W-:Y:S01]  /*0210*/  IMAD R22, R22, UR5, RZ ;  /* 0x0000000516167c24 */ /* 0x004fe2000f8e02ff */
[----:B------:R-:W0:Y:S01]  /*0220*/  LDCU UR13, c[0x0][0x3a0] ;  /* 0x00007400ff0d77ac */ /* 0x000e220008000800 */
[----:B---3--:R-:W-:Y:S01]  /*0230*/  I2FP.F32.S32 R18, UR7 ;  /* 0x0000000700127c45 */ /* 0x008fe20008201400 */
[----:B------:R-:W2:Y:S02]  /*0240*/  LDCU UR14, c[0x0][0x3a4] ;  /* 0x00007480ff0e77ac */ /* 0x000ea40008000800 */
[----:B------:R-:W-:Y:S01]  /*0250*/  SHF.R.S32.HI R17, RZ, 0x1f, R22 ;  /* 0x0000001fff117819 */ /* 0x000fe20000011416 */
[----:B------:R-:W-:-:S02]  /*0260*/  USHF.R.S32.HI UR4, URZ, 0x1f, UR4 ;  /* 0x0000001fff047899 */ /* 0x000fc40008011404 */
[----:B----4-:R-:W-:Y:S10]  /*0270*/  BRA.U UP0, `(.L_x_2) ;  /* 0x0000000100f07547 */ /* 0x010ff4000b800000 */
.L_x_8:
[----:B------:R-:W-:Y:S01]  /*0280*/  LOP3.LUT R0, R20, UR4, RZ, 0xfc, !PT ;  /* 0x0000000414007c12 */ /* 0x000fe2000f8efcff */
[----:B------:R-:W-:Y:S05]  /*0290*/  YIELD ;  /* 0x0000000000007946 */ /* 0x000fea0003800000 */
[----:B------:R-:W-:Y:S01]  /*02a0*/  ISETP.NE.U32.AND P0, PT, R0, RZ, PT ;  /* 0x000000ff0000720c */ /* 0x000fe20003f05070 */
[----:B------:R-:W-:-:S12]  /*02b0*/  BSSY.RECONVERGENT B0, `(.L_x_3) ;  /* 0x000001c000007945 */ /* 0x000fd80003800200 */
[----:B0-----:R-:W-:Y:S05]  /*02c0*/  @P0 BRA `(.L_x_4) ;  /* 0x0000000000540947 */ /* 0x001fea0003800000 */
[----:B0-----:R-:W0:Y:S01]  /*02d0*/  I2F.U32.RP R0, UR13 ;  /* 0x0000000d00007d06 */ /* 0x001e220008209000 */
[----:B------:R-:W-:-:S07]  /*02e0*/  ISETP.NE.U32.AND P2, PT, RZ, UR13, PT ;  /* 0x0000000dff007c0c */ /* 0x000fce000bf45070 */
[----:B0-----:R-:W0:Y:S02]  /*02f0*/  MUFU.RCP R0, R0 ;  /* 0x0000000000007308 */ /* 0x001e240000001000 */
[----:B0-----:R-:W-:-:S06]  /*0300*/  IADD3 R4, PT, PT, R0, 0xffffffe, RZ ;  /* 0x0ffffffe00047810 */ /* 0x001fcc0007ffe0ff */
[----:B------:R0:W3:Y:S02]  /*0310*/  F2I.FTZ.U32.TRUNC.NTZ R5, R4 ;  /* 0x0000000400057305 */ /* 0x0000e4000021f000 */
[----:B0-----:R-:W-:Y:S01]  /*0320*/  HFMA2 R4, -RZ, RZ, 0, 0 ;  /* 0x00000000ff047431 */ /* 0x001fe200000001ff */
[----:B---3--:R-:W-:-:S05]  /*0330*/  IADD3 R7, PT, PT, RZ, -R5, RZ ;  /* 0x80000005ff077210 */ /* 0x008fca0007ffe0ff */
[----:B------:R-:W-:-:S04]  /*0340*/  IMAD R7, R7, UR13, RZ ;  /* 0x0000000d07077c24 */ /* 0x000fc8000f8e02ff */
[----:B------:R-:W-:-:S06]  /*0350*/  IMAD.HI.U32 R6, R5, R7, R4 ;  /* 0x0000000705067227 */ /* 0x000fcc00078e0004 */
[----:B------:R-:W-:-:S05]  /*0360*/  IMAD.HI.U32 R6, R6, R19, RZ ;  /* 0x0000001306067227 */ /* 0x000fca00078e00ff */
[----:B------:R-:W-:-:S05]  /*0370*/  IADD3 R8, PT, PT, -R6, RZ, RZ ;  /* 0x000000ff06087210 */ /* 0x000fca0007ffe1ff */
[----:B------:R-:W-:-:S05]  /*0380*/  IMAD R5, R8, UR13, R19 ;  /* 0x0000000d08057c24 */ /* 0x000fca000f8e0213 */
[----:B------:R-:W-:-:S13]  /*0390*/  ISETP.GE.U32.AND P0, PT, R5, UR13, PT ;  /* 0x0000000d05007c0c */ /* 0x000fda000bf06070 */
[----:B------:R-:W-:Y:S01]  /*03a0*/  @P0 IADD3 R5, PT, PT, R5, -UR13, RZ ;  /* 0x8000000d05050c10 */ /* 0x000fe2000fffe0ff */
[----:B------:R-:W-:-:S03]  /*03b0*/  @P0 VIADD R6, R6, 0x1 ;  /* 0x0000000106060836 */ /* 0x000fc60000000000 */
[----:B------:R-:W-:-:S13]  /*03c0*/  ISETP.GE.U32.AND P1, PT, R5, UR13, PT ;  /* 0x0000000d05007c0c */ /* 0x000fda000bf26070 */
[----:B------:R-:W-:Y:S02]  /*03d0*/  @P1 IADD3 R6, PT, PT, R6, 0x1, RZ ;  /* 0x0000000106061810 */ /* 0x000fe40007ffe0ff */
[----:B------:R-:W-:-:S04]  /*03e0*/  @!P2 LOP3.LUT R6, RZ, UR13, RZ, 0x33, !PT ;  /* 0x0000000dff06ac12 */ /* 0x000fc8000f8e33ff */
[----:B------:R-:W-:-:S05]  /*03f0*/  IADD3 R0, PT, PT, -R6, RZ, RZ ;  /* 0x000000ff06007210 */ /* 0x000fca0007ffe1ff */
[----:B------:R-:W-:Y:S01]  /*0400*/  IMAD R0, R0, UR13, R19 ;  /* 0x0000000d00007c24 */ /* 0x000fe2000f8e0213 */
[----:B------:R-:W-:Y:S06]  /*0410*/  BRA `(.L_x_5) ;  /* 0x0000000000147947 */ /* 0x000fec0003800000 */
.L_x_4:
[----:B------:R-:W-:Y:S02]  /*0420*/  MOV R6, UR4 ;  /* 0x0000000400067c02 */ /* 0x000fe40008000f00 */
[----:B------:R-:W-:-:S07]  /*0430*/  MOV R0, 0x450 ;  /* 0x0000045000007802 */ /* 0x000fce0000000f00 */
[----:B012---:R-:W-:Y:S05]  /*0440*/  CALL.REL.NOINC `($__internal_0_$__cuda_sm20_div_s64) ;  /* 0x0000002400d07944 */ /* 0x007fea0003c00000 */
[----:B------:R-:W-:-:S05]  /*0450*/  IADD3 R0, PT, PT, -R6, RZ, RZ ;  /* 0x000000ff06007210 */ /* 0x000fca0007ffe1ff */
[----:B------:R-:W-:-:S07]  /*0460*/  IMAD R0, R0, UR13, R19 ;  /* 0x0000000d00007c24 */ /* 0x000fce000f8e0213 */
.L_x_5:
[----:B-12---:R-:W-:Y:S05]  /*0470*/  BSYNC.RECONVERGENT B0 ;  /* 0x0000000000007941 */ /* 0x006fea0003800200 */
.L_x_3:
[----:B------:R-:W-:Y:S01]  /*0480*/  I2FP.F32.S32 R0, R0 ;  /* 0x0000000000007245 */ /* 0x000fe20000201400 */
[----:B------:R-:W-:Y:S01]  /*0490*/  BSSY.RECONVERGENT B0, `(.L_x_6) ;  /* 0x0000014000007945 */ /* 0x000fe20003800200 */
[----:B------:R-:W-:-:S03]  /*04a0*/  I2FP.F32.S32 R6, R6 ;  /* 0x0000000600067245 */ /* 0x000fc60000201400 */
[----:B------:R-:W-:Y:S02]  /*04b0*/  FADD R0, R0, 0.5 ;  /* 0x3f00000000007421 */ /* 0x000fe40000000000 */
[----:B------:R-:W-:Y:S02]  /*04c0*/  FADD R6, R6, 0.5 ;  /* 0x3f00000006067421 */ /* 0x000fe40000000000 */
[-C--:B------:R-:W-:Y:S02]  /*04d0*/  FMUL R7, R0, R21.reuse ;  /* 0x0000001500077220 */ /* 0x080fe40000400000 */
[----:B------:R-:W-:-:S03]  /*04e0*/  FMUL R5, R6, R21 ;  /* 0x0000001506057220 */ /* 0x000fc60000400000 */
[----:B------:R-:W-:Y:S02]  /*04f0*/  FSETP.GEU.AND P0, PT, R7, 1, PT ;  /* 0x3f8000000700780b */ /* 0x000fe40003f0e000 */
[----:B------:R-:W-:Y:S02]  /*0500*/  FSETP.GEU.AND P1, PT, R5, 1, PT ;  /* 0x3f8000000500780b */ /* 0x000fe40003f2e000 */
[----:B------:R-:W-:Y:S02]  /*0510*/  FSETP.GT.AND P0, PT, R7, RZ, !P0 ;  /* 0x000000ff0700720b */ /* 0x000fe40004704000 */
[----:B------:R-:W-:-:S04]  /*0520*/  FSETP.GT.AND P1, PT, R5, RZ, !P1 ;  /* 0x000000ff0500720b */ /* 0x000fc80004f24000 */
[----:B------:R-:W-:-:S13]  /*0530*/  PLOP3.LUT P0, PT, P0, P1, PT, 0x80, 0x8 ;  /* 0x000000000008781c */ /* 0x000fda0000703070 */
[----:B------:R-:W-:Y:S05]  /*0540*/  @!P0 BRA `(.L_x_7) ;  /* 0x0000000000208947 */ /* 0x000fea0003800000 */
[C---:B------:R-:W-:Y:S01]  /*0550*/  FMUL R0, R18.reuse, R7 ;  /* 0x0000000712007220 */ /* 0x040fe20000400000 */
[----:B------:R-:W-:Y:S01]  /*0560*/  FMUL R6, R18, R5 ;  /* 0x0000000512067220 */ /* 0x000fe20000400000 */
[----:B------:R-:W-:-:S03]  /*0570*/  MOV R7, 0x1 ;  /* 0x0000000100077802 */ /* 0x000fc60000000f00 */
[----:B------:R-:W-:Y:S08]  /*0580*/  F2I.TRUNC.NTZ R5, R6 ;  /* 0x0000000600057305 */ /* 0x000ff0000020f100 */
[----:B------:R-:W0:Y:S02]  /*0590*/  F2I.TRUNC.NTZ R0, R0 ;  /* 0x0000000000007305 */ /* 0x000e24000020f100 */
[----:B0-----:R-:W-:-:S04]  /*05a0*/  IMAD R5, R5, UR14, R0 ;  /* 0x0000000e05057c24 */ /* 0x001fc8000f8e0200 */
[----:B------:R-:W-:-:S05]  /*05b0*/  IMAD.WIDE R4, R5, 0x4, R2 ;  /* 0x0000000405047825 */ /* 0x000fca00078e0202 */
[----:B------:R0:W-:Y:S02]  /*05c0*/  REDG.E.ADD.STRONG.GPU desc[UR10][R4.64], R7 ;  /* 0x000000070400798e */ /* 0x0001e4000c12e10a */
.L_x_7:
[----:B------:R-:W-:Y:S05]  /*05d0*/  BSYNC.RECONVERGENT B0 ;  /* 0x0000000000007941 */ /* 0x000fea0003800200 */
.L_x_6:
[----:B------:R-:W-:-:S04]  /*05e0*/  IADD3 R19, P0, PT, R22, R19, RZ ;  /* 0x0000001316137210 */ /* 0x000fc80007f1e0ff */
[----:B------:R-:W-:Y:S02]  /*05f0*/  IADD3.X R20, PT, PT, R17, R20, RZ, P0, !PT ;  /* 0x0000001411147210 */ /* 0x000fe400007fe4ff */
[----:B------:R-:W-:-:S04]  /*0600*/  ISETP.GE.U32.AND P0, PT, R19, UR8, PT ;  /* 0x0000000813007c0c */ /* 0x000fc8000bf06070 */
[----:B------:R-:W-:-:S13]  /*0610*/  ISETP.GE.AND.EX P0, PT, R20, UR9, PT, P0 ;  /* 0x0000000914007c0c */ /* 0x000fda000bf06300 */
[----:B------:R-:W-:Y:S05]  /*0620*/  @!P0 BRA `(.L_x_8) ;  /* 0xfffffffc00148947 */ /* 0x000fea000383ffff */
[----:B------:R-:W-:Y:S05]  /*0630*/  EXIT ;  /* 0x000000000000794d */ /* 0x000fea0003800000 */
.L_x_2:
[----:B------:R-:W3:Y:S02]  /*0640*/  LDCU.64 UR6, c[0x0][0x398] ;  /* 0x00007300ff0677ac */ /* 0x000ee40008000a00 */
[----:B---3--:R-:W-:-:S04]  /*0650*/  UIADD3 UR5, UP0, UPT, UR6, 0x20, URZ ;  /* 0x0000002006057890 */ /* 0x008fc8000ff1e0ff */
[----:B------:R-:W-:-:S12]  /*0660*/  UIADD3.X UR6, UPT, UPT, URZ, UR7, URZ, UP0, !UPT ;  /* 0x00000007ff067290 */ /* 0x000fd800087fe4ff */
.L_x_76:
[----:B------:R-:W-:Y:S01]  /*0670*/  LOP3.LUT R0, R20, UR4, RZ, 0xfc, !PT ;  /* 0x0000000414007c12 */ /* 0x000fe2000f8efcff */
[----:B------:R-:W-:Y:S05]  /*0680*/  YIELD ;  /* 0x0000000000007946 */ /* 0x000fea0003800000 */
[----:B------:R-:W-:Y:S01]  /*0690*/  ISETP.NE.U32.AND P0, PT, R0, RZ, PT ;  /* 0x000000ff0000720c */ /* 0x000fe20003f05070 */
[----:B------:R-:W-:-:S12]  /*06a0*/  BSSY.RECONVERGENT B0, `(.L_x_9) ;  /* 0x000001f000007945 */ /* 0x000fd80003800200 */
[----:B0-----:R-:W-:Y:S05]  /*06b0*/  @P0 BRA `(.L_x_10) ;  /* 0x0000000000580947 */ /* 0x001fea0003800000 */
[----:B------:R-:W3:Y:S01]  /*06c0*/  LDCU UR7, c[0x0][0x3a0] ;  /* 0x00007400ff0777ac */ /* 0x000ee20008000800 */
[----:B-1----:R-:W-:Y:S01]  /*06d0*/  IMAD.MOV.U32 R2, RZ, RZ, RZ ;  /* 0x000000ffff027224 */ /* 0x002fe200078e00ff */
[----:B---3--:R-:W1:Y:S01]  /*06e0*/  I2F.U32.RP R4, UR7 ;  /* 0x0000000700047d06 */ /* 0x008e620008209000 */
[----:B------:R-:W-:-:S07]  /*06f0*/  ISETP.NE.U32.AND P2, PT, RZ, UR7, PT ;  /* 0x00000007ff007c0c */ /* 0x000fce000bf45070 */
[----:B-1----:R-:W1:Y:S02]  /*0700*/  MUFU.RCP R4, R4 ;  /* 0x0000000400047308 */ /* 0x002e640000001000 */
[----:B-1----:R-:W-:-:S06]  /*0710*/  IADD3 R3, PT, PT, R4, 0xffffffe, RZ ;  /* 0x0ffffffe04037810 */ /* 0x002fcc0007ffe0ff */
[----:B------:R-:W1:Y:S02]  /*0720*/  F2I.FTZ.U32.TRUNC.NTZ R3, R3 ;  /* 0x0000000300037305 */ /* 0x000e64000021f000 */
[----:B-1----:R-:W-:-:S05]  /*0730*/  IADD3 R5, PT, PT, RZ, -R3, RZ ;  /* 0x80000003ff057210 */ /* 0x002fca0007ffe0ff */
[----:B------:R-:W-:-:S04]  /*0740*/  IMAD R5, R5, UR7, RZ ;  /* 0x0000000705057c24 */ /* 0x000fc8000f8e02ff */
[----:B------:R-:W-:-:S06]  /*0750*/  IMAD.HI.U32 R0, R3, R5, R2 ;  /* 0x0000000503007227 */ /* 0x000fcc00078e0002 */
[----:B------:R-:W-:-:S05]  /*0760*/  IMAD.HI.U32 R0, R0, R19, RZ ;  /* 0x0000001300007227 */ /* 0x000fca00078e00ff */
[----:B------:R-:W-:-:S05]  /*0770*/  IADD3 R2, PT, PT, -R0, RZ, RZ ;  /* 0x000000ff00027210 */ /* 0x000fca0007ffe1ff */
[----:B------:R-:W-:-:S05]  /*0780*/  IMAD R2, R2, UR7, R19 ;  /* 0x0000000702027c24 */ /* 0x000fca000f8e0213 */
[----:B------:R-:W-:-:S13]  /*0790*/  ISETP.GE.U32.AND P0, PT, R2, UR7, PT ;  /* 0x0000000702007c0c */ /* 0x000fda000bf06070 */
[----:B------:R-:W-:Y:S02]  /*07a0*/  @P0 IADD3 R2, PT, PT, R2, -UR7, RZ ;  /* 0x8000000702020c10 */ /* 0x000fe4000fffe0ff */
[----:B------:R-:W-:Y:S02]  /*07b0*/  @P0 IADD3 R0, PT, PT, R0, 0x1, RZ ;  /* 0x0000000100000810 */ /* 0x000fe40007ffe0ff */
[----:B------:R-:W-:-:S13]  /*07c0*/  ISETP.GE.U32.AND P1, PT, R2, UR7, PT ;  /* 0x0000000702007c0c */ /* 0x000fda000bf26070 */
[----:B------:R-:W-:Y:S02]  /*07d0*/  @P1 IADD3 R0, PT, PT, R0, 0x1, RZ ;  /* 0x0000000100001810 */ /* 0x000fe40007ffe0ff */
[----:B------:R-:W-:-:S04]  /*07e0*/  @!P2 LOP3.LUT R0, RZ, UR7, RZ, 0x33, !PT ;  /* 0x00000007ff00ac12 */ /* 0x000fc8000f8e33ff */
[----:B------:R-:W-:-:S05]  /*07f0*/  IADD3 R2, PT, PT, -R0, RZ, RZ ;  /* 0x000000ff00027210 */ /* 0x000fca0007ffe1ff */
[----:B------:R-:W-:Y:S01]  /*0800*/  IMAD R2, R2, UR7, R19 ;  /* 0x0000000702027c24 */ /* 0x000fe2000f8e0213 */
[----:B------:R-:W-:Y:S06]  /*0810*/  BRA `(.L_x_11) ;  /* 0x00000000001c7947 */ /* 0x000fec0003800000 */
.L_x_10:
[----:B------:R-:W-:Y:S02]  /*0820*/  MOV R6, UR4 ;  /* 0x0000000400067c02 */ /* 0x000fe40008000f00 */
[----:B------:R-:W-:-:S07]  /*0830*/  MOV R0, 0x850 ;  /* 0x0000085000007802 */ /* 0x000fce0000000f00 */
[----:B012---:R-:W-:Y:S05]  /*0840*/  CALL.REL.NOINC `($__internal_0_$__cuda_sm20_div_s64) ;  /* 0x0000002000d07944 */ /* 0x007fea0003c00000 */
[----:B------:R-:W0:Y:S01]  /*0850*/  LDCU UR7, c[0x0][0x3a0] ;  /* 0x00007400ff0777ac */ /* 0x000e220008000800 */
[----:B------:R-:W-:Y:S02]  /*0860*/  IADD3 R2, PT, PT, -R6, RZ, RZ ;  /* 0x000000ff06027210 */ /* 0x000fe40007ffe1ff */
[----:B------:R-:W-:-:S03]  /*0870*/  MOV R0, R6 ;  /* 0x0000000600007202 */ /* 0x000fc60000000f00 */
[----:B0-----:R-:W-:-:S07]  /*0880*/  IMAD R2, R2, UR7, R19 ;  /* 0x0000000702027c24 */ /* 0x001fce000f8e0213 */
.L_x_11:
[----:B0-2---:R-:W-:Y:S05]  /*0890*/  BSYNC.RECONVERGENT B0 ;  /* 0x0000000000007941 */ /* 0x005fea0003800200 */
.L_x_9:
[----:B------:R-:W-:Y:S01]  /*08a0*/  I2FP.F32.S32 R0, R0 ;  /* 0x0000000000007245 */ /* 0x000fe20000201400 */
[----:B------:R-:W-:Y:S01]  /*08b0*/  BSSY.RECONVERGENT B2, `(.L_x_12) ;  /* 0x0000227000027945 */ /* 0x000fe20003800200 */
[----:B------:R-:W-:Y:S01]  /*08c0*/  I2FP.F32.S32 R2, R2 ;  /* 0x0000000200027245 */ /* 0x000fe20000201400 */
[----:B------:R-:W-:Y:S02]  /*08d0*/  HFMA2 R5, -RZ, RZ, 1.875, 0 ;  /* 0x3f800000ff057431 */ /* 0x000fe400000001ff */
[----:B------:R-:W-:Y:S01]  /*08e0*/  BSSY.RELIABLE B1, `(.L_x_13) ;  /* 0x0000219000017945 */ /* 0x000fe20003800100 */
[----:B------:R-:W-:Y:S01]  /*08f0*/  FADD R0, R0, 0.5 ;  /* 0x3f00000000007421 */ /* 0x000fe20000000000 */
[----:B------:R-:W-:Y:S02]  /*0900*/  IMAD.MOV.U32 R16, RZ, RZ, RZ ;  /* 0x000000ffff107224 */ /* 0x000fe400078e00ff */
[----:B------:R-:W-:Y:S01]  /*0910*/  FADD R2, R2, 0.5 ;  /* 0x3f00000002027421 */ /* 0x000fe20000000000 */
[----:B------:R-:W-:-:S02]  /*0920*/  CS2R R14, SRZ ;  /* 0x00000000000e7805 */ /* 0x000fc4000001ff00 */
[----:B------:R-:W-:Y:S01]  /*0930*/  MOV R4, RZ ;  /* 0x000000ff00047202 */ /* 0x000fe20000000f00 */
[-C--:B------:R-:W-:Y:S01]  /*0940*/  FMUL R13, R0, R21.reuse ;  /* 0x00000015000d7220 */ /* 0x080fe20000400000 */
[----:B------:R-:W-:-:S07]  /*0950*/  FMUL R12, R2, R21 ;  /* 0x00000015020c7220 */ /* 0x000fce0000400000 */
.L_x_75:
[----:B------:R-:W0:Y:S02]  /*0960*/  LDC.64 R2, c[0x0][0x388] ;  /* 0x0000e200ff027b82 */ /* 0x000e240000000a00 */
[----:B0-----:R-:W-:-:S05]  /*0970*/  IMAD.WIDE.U32 R2, R14, 0x4, R2 ;  /* 0x000000040e027825 */ /* 0x001fca00078e0002 */
[----:B------:R-:W2:Y:S02]  /*0980*/  LDG.E R11, desc[UR10][R2.64] ;  /* 0x0000000a020b7981 */ /* 0x000ea4000c1e1900 */
[----:B--2---:R-:W-:-:S04]  /*0990*/  FADD R0, R11, -R4 ;  /* 0x800000040b007221 */ /* 0x004fc80000000000 */
[C---:B------:R-:W-:Y:S01]  /*09a0*/  FMUL R7, R0.reuse, R15 ;  /* 0x0000000f00077220 */ /* 0x040fe20000400000 */
[----:B------:R-:W-:-:S03]  /*09b0*/  FMUL R0, R0, R16 ;  /* 0x0000001000007220 */ /* 0x000fc60000400000 */
[-C--:B------:R-:W-:Y:S01]  /*09c0*/  FFMA R12, R7, R5.reuse, R12 ;  /* 0x00000005070c7223 */ /* 0x080fe2000000000c */
[----:B------:R-:W-:-:S04]  /*09d0*/  FFMA R13, R0, R5, R13 ;  /* 0x00000005000d7223 */ /* 0x000fc8000000000d */
[C---:B------:R-:W-:Y:S02]  /*09e0*/  FSETP.GE.AND P0, PT, R12.reuse, 1, PT ;  /* 0x3f8000000c00780b */ /* 0x040fe40003f06000 */
[C---:B------:R-:W-:Y:S02]  /*09f0*/  FSETP.GE.AND P1, PT, R13.reuse, 1, PT ;  /* 0x3f8000000d00780b */ /* 0x040fe40003f26000 */
[----:B------:R-:W-:Y:S02]  /*0a00*/  FSETP.LE.OR P0, PT, R12, RZ, P0 ;  /* 0x000000ff0c00720b */ /* 0x000fe40000703400 */
[----:B------:R-:W-:-:S04]  /*0a10*/  FSETP.LE.OR P1, PT, R13, RZ, P1 ;  /* 0x000000ff0d00720b */ /* 0x000fc80000f23400 */
[----:B------:R-:W-:-:S13]  /*0a20*/  PLOP3.LUT P0, PT, P0, P1, PT, 0xf8, 0x8f ;  /* 0x00000000008f781c */ /* 0x000fda0000703f70 */
[----:B------:R-:W-:Y:S05]  /*0a30*/  @P0 BREAK.RELIABLE B1 ;  /* 0x0000000000010942 */ /* 0x000fea0003800100 */
[----:B------:R-:W-:Y:S05]  /*0a40*/  @P0 BRA `(.L_x_14) ;  /* 0x0000002000340947 */ /* 0x000fea0003800000 */
[----:B------:R-:W0:Y:S02]  /*0a50*/  LDC.64 R2, c[0x0][0x390] ;  /* 0x0000e400ff027b82 */ /* 0x000e240000000a00 */
[----:B0-----:R-:W-:-:S05]  /*0a60*/  IMAD.WIDE.U32 R2, R14, 0x4, R2 ;  /* 0x000000040e027825 */ /* 0x001fca00078e0002 */
[----:B------:R-:W2:Y:S04]  /*0a70*/  LDG.E R8, desc[UR10][R2.64] ;  /* 0x0000000a02087981 */ /* 0x000ea8000c1e1900 */
[----:B------:R-:W2:Y:S01]  /*0a80*/  LDG.E R7, desc[UR10][R2.64+0x4] ;  /* 0x0000040a02077981 */ /* 0x000ea2000c1e1900 */
[----:B------:R-:W-:Y:S01]  /*0a90*/  BSSY.RECONVERGENT B0, `(.L_x_15) ;  /* 0x00001ca000007945 */ /* 0x000fe20003800200 */
[----:B------:R-:W-:Y:S01]  /*0aa0*/  HFMA2 R10, -RZ, RZ, 0, 0 ;  /* 0x00000000ff0a7431 */ /* 0x000fe200000001ff */
[----:B------:R-:W-:Y:S02]  /*0ab0*/  MOV R9, RZ ;  /* 0x000000ff00097202 */ /* 0x000fe40000000f00 */
[----:B------:R-:W-:Y:S02]  /*0ac0*/  IADD3 R14, PT, PT, R14, 0x1, RZ ;  /* 0x000000010e0e7810 */ /* 0x000fe40007ffe0ff */
[----:B--2---:R-:W-:-:S13]  /*0ad0*/  ISETP.GE.AND P0, PT, R8, R7, PT ;  /* 0x000000070800720c */ /* 0x004fda0003f06270 */
[----:B------:R-:W-:Y:S05]  /*0ae0*/  @P0 BRA `(.L_x_16) ;  /* 0x0000001c00100947 */ /* 0x000fea0003800000 */
[CC--:B------:R-:W-:Y:S01]  /*0af0*/  IADD3 R0, PT, PT, -R7.reuse, R8.reuse, RZ ;  /* 0x0000000807007210 */ /* 0x0c0fe20007ffe1ff */
[----:B------:R-:W-:Y:S01]  /*0b00*/  BSSY.RECONVERGENT B3, `(.L_x_17) ;  /* 0x0000101000037945 */ /* 0x000fe20003800200 */
[----:B------:R-:W-:Y:S01]  /*0b10*/  IADD3 R7, PT, PT, R7, -R8, RZ ;  /* 0x8000000807077210 */ /* 0x000fe20007ffe0ff */
[----:B------:R-:W-:Y:S01]  /*0b20*/  IMAD.MOV.U32 R10, RZ, RZ, RZ ;  /* 0x000000ffff0a7224 */ /* 0x000fe200078e00ff */
[----:B------:R-:W-:Y:S02]  /*0b30*/  ISETP.GT.U32.AND P0, PT, R0, -0x4, PT ;  /* 0xfffffffc0000780c */ /* 0x000fe40003f04070 */
[----:B------:R-:W-:Y:S02]  /*0b40*/  MOV R9, RZ ;  /* 0x000000ff00097202 */ /* 0x000fe40000000f00 */
[----:B------:R-:W-:Y:S02]  /*0b50*/  MOV R6, 0x40800000 ;  /* 0x4080000000067802 */ /* 0x000fe40000000f00 */
[----:B------:R-:W-:-:S07]  /*0b60*/  LOP3.LUT R5, R7, 0x3, RZ, 0xc0, !PT ;  /* 0x0000000307057812 */ /* 0x000fce00078ec0ff */
[----:B------:R-:W-:Y:S05]  /*0b70*/  @P0 BRA `(.L_x_18) ;  /* 0x0000000c00e40947 */ /* 0x000fea0003800000 */
[----:B------:R-:W-:Y:S01]  /*0b80*/  LOP3.LUT R4, R7, 0xfffffffc, RZ, 0xc0, !PT ;  /* 0xfffffffc07047812 */ /* 0x000fe200078ec0ff */
[----:B------:R-:W-:-:S03]  /*0b90*/  HFMA2 R9, -RZ, RZ, 0, 0 ;  /* 0x00000000ff097431 */ /* 0x000fc600000001ff */
[----:B------:R-:W-:-:S07]  /*0ba0*/  IADD3 R4, PT, PT, -R4, RZ, RZ ;  /* 0x000000ff04047210 */ /* 0x000fce0007ffe1ff */
.L_x_47:
[----:B------:R-:W-:Y:S02]  /*0bb0*/  MOV R2, UR5 ;  /* 0x0000000500027c02 */ /* 0x000fe40008000f00 */
[----:B------:R-:W-:-:S03]  /*0bc0*/  MOV R3, UR6 ;  /* 0x0000000600037c02 */ /* 0x000fc60008000f00 */
[----:B------:R-:W-:-:S05]  /*0bd0*/  IMAD.WIDE R2, R8, 0x10, R2 ;  /* 0x0000001008027825 */ /* 0x000fca00078e0202 */
[----:B------:R-:W2:Y:S04]  /*0be0*/  LDG.E R32, desc[UR10][R2.64+-0x1c] ;  /* 0xffffe40a02207981 */ /* 0x000ea8000c1e1900 */
[----:B------:R-:W3:Y:S04]  /*0bf0*/  LDG.E R0, desc[UR10][R2.64+-0x18] ;  /* 0xffffe80a02007981 */ /* 0x000ee8000c1e1900 */
[----:B------:R-:W4:Y:S01]  /*0c00*/  LDG.E R33, desc[UR10][R2.64+-0x20] ;  /* 0xffffe00a02217981 */ /* 0x000f22000c1e1900 */
[----:B------:R-:W-:Y:S01]  /*0c10*/  IADD3 R4, PT, PT, R4, 0x4, RZ ;  /* 0x0000000404047810 */ /* 0x000fe20007ffe0ff */
[----:B------:R-:W-:Y:S03]  /*0c20*/  BSSY.RECONVERGENT B6, `(.L_x_19) ;  /* 0x0000039000067945 */ /* 0x000fe60003800200 */
[----:B------:R-:W-:Y:S01]  /*0c30*/  ISETP.NE.AND P3, PT, R4, RZ, PT ;  /* 0x000000ff0400720c */ /* 0x000fe20003f65270 */
[----:B--2---:R-:W-:Y:S01]  /*0c40*/  FADD R32, R13, -R32 ;  /* 0x800000200d207221 */ /* 0x004fe20000000000 */
[----:B---3--:R-:W-:-:S03]  /*0c50*/  FMUL R26, R0, R0 ;  /* 0x00000000001a7220 */ /* 0x008fc60000400000 */
[----:B------:R-:W-:Y:S01]  /*0c60*/  FMUL R0, R32, R32 ;  /* 0x0000002020007220 */ /* 0x000fe20000400000 */
[----:B----4-:R-:W-:Y:S01]  /*0c70*/  FADD R33, R12, -R33 ;  /* 0x800000210c217221 */ /* 0x010fe20000000000 */
[----:B------:R-:W-:-:S03]  /*0c80*/  FMUL R24, R26, 0.99998998641967773438 ;  /* 0x3f7fff581a187820 */ /* 0x000fc60000400000 */
[----:B------:R-:W-:-:S05]  /*0c90*/  FFMA R31, R33, R33, R0 ;  /* 0x00000021211f7223 */ /* 0x000fca0000000000 */
[----:B------:R-:W-:-:S13]  /*0ca0*/  FSETP.GEU.AND P0, PT, R31, R24, PT ;  /* 0x000000181f00720b */ /* 0x000fda0003f0e000 */
[----:B------:R-:W-:Y:S05]  /*0cb0*/  @P0 BRA `(.L_x_20) ;  /* 0x0000000000bc0947 */ /* 0x000fea0003800000 */
[----:B------:R-:W-:Y:S01]  /*0cc0*/  IADD3 R0, PT, PT, R26, 0x1800000, RZ ;  /* 0x018000001a007810 */ /* 0x000fe20007ffe0ff */
[----:B------:R-:W-:Y:S03]  /*0cd0*/  BSSY.RECONVERGENT B5, `(.L_x_21) ;  /* 0x000000b000057945 */ /* 0x000fe60003800200 */
[----:B------:R-:W-:-:S04]  /*0ce0*/  LOP3.LUT R0, R0, 0x7f800000, RZ, 0xc0, !PT ;  /* 0x7f80000000007812 */ /* 0x000fc800078ec0ff */
[----:B------:R-:W-:-:S13]  /*0cf0*/  ISETP.GT.U32.AND P0, PT, R0, 0x1ffffff, PT ;  /* 0x01ffffff0000780c */ /* 0x000fda0003f04070 */
[----:B------:R-:W-:Y:S05]  /*0d00*/  @P0 BRA `(.L_x_22) ;  /* 0x00000000000c0947 */ /* 0x000fea0003800000 */
[----:B------:R-:W-:-:S07]  /*0d10*/  MOV R24, 0xd30 ;  /* 0x00000d3000187802 */ /* 0x000fce0000000f00 */
[----:B------:R-:W-:Y:S05]  /*0d20*/  CALL.REL.NOINC `($__internal_1_$__cuda_sm20_rcp_rn_f32_slowpath) ;  /* 0x0000002000cc7944 */ /* 0x000fea0003c00000 */
[----:B------:R-:W-:Y:S05]  /*0d30*/  BRA `(.L_x_23) ;  /* 0x0000000000107947 */ /* 0x000fea0003800000 */
.L_x_22:
[----:B------:R-:W0:Y:S02]  /*0d40*/  MUFU.RCP R34, R26 ;  /* 0x0000001a00227308 */ /* 0x000e240000001000 */
[----:B0-----:R-:W-:-:S04]  /*0d50*/  FFMA R0, R26, R34, -1 ;  /* 0xbf8000001a007423 */ /* 0x001fc80000000022 */
[----:B------:R-:W-:-:S04]  /*0d60*/  FADD.FTZ R23, -R0, -RZ ;  /* 0x800000ff00177221 */ /* 0x000fc80000010100 */
[----:B------:R-:W-:-:S07]  /*0d70*/  FFMA R34, R34, R23, R34 ;  /* 0x0000001722227223 */ /* 0x000fce0000000022 */
.L_x_23:
[----:B------:R-:W-:Y:S05]  /*0d80*/  BSYNC.RECONVERGENT B5 ;  /* 0x0000000000057941 */ /* 0x000fea0003800200 */
.L_x_21:
[----:B------:R-:W-:Y:S01]  /*0d90*/  FFMA R31, -R31, R34, 1 ;  /* 0x3f8000001f1f7423 */ /* 0x000fe20000000122 */
[----:B------:R-:W-:Y:S03]  /*0da0*/  BSSY.RECONVERGENT B7, `(.L_x_24) ;  /* 0x000000d000077945 */ /* 0x000fe60003800200 */
[----:B------:R-:W0:Y:S08]  /*0db0*/  MUFU.RCP R0, R31 ;  /* 0x0000001f00007308 */ /* 0x000e300000001000 */
[----:B------:R-:W1:Y:S01]  /*0dc0*/  FCHK P0, R6, R31 ;  /* 0x0000001f06007302 */ /* 0x000e620000000000 */
[----:B0-----:R-:W-:-:S04]  /*0dd0*/  FFMA R23, -R31, R0, 1 ;  /* 0x3f8000001f177423 */ /* 0x001fc80000000100 */
[----:B------:R-:W-:-:S04]  /*0de0*/  FFMA R0, R0, R23, R0 ;  /* 0x0000001700007223 */ /* 0x000fc80000000000 */
[----:B------:R-:W-:-:S04]  /*0df0*/  FFMA R23, R0, 4, RZ ;  /* 0x4080000000177823 */ /* 0x000fc800000000ff */
[----:B------:R-:W-:-:S04]  /*0e00*/  FFMA R24, -R31, R23, 4 ;  /* 0x408000001f187423 */ /* 0x000fc80000000117 */
[----:B------:R-:W-:Y:S01]  /*0e10*/  FFMA R23, R0, R24, R23 ;  /* 0x0000001800177223 */ /* 0x000fe20000000017 */
[----:B-1----:R-:W-:Y:S06]  /*0e20*/  @!P0 BRA `(.L_x_25) ;  /* 0x0000000000108947 */ /* 0x002fec0003800000 */
[----:B------:R-:W-:Y:S02]  /*0e30*/  MOV R0, R31 ;  /* 0x0000001f00007202 */ /* 0x000fe40000000f00 */
[----:B------:R-:W-:-:S07]  /*0e40*/  MOV R24, 0xe60 ;  /* 0x00000e6000187802 */ /* 0x000fce0000000f00 */
[----:B------:R-:W-:Y:S05]  /*0e50*/  CALL.REL.NOINC `($__internal_3_$__cuda_sm3x_div_rn_noftz_f32_slowpath) ;  /* 0x0000002400b07944 */ /* 0x000fea0003c00000 */
[----:B------:R-:W-:-:S07]  /*0e60*/  IMAD.MOV.U32 R23, RZ, RZ, R0 ;  /* 0x000000ffff177224 */ /* 0x000fce00078e0000 */
.L_x_25:
[----:B------:R-:W-:Y:S05]  /*0e70*/  BSYNC.RECONVERGENT B7 ;  /* 0x0000000000077941 */ /* 0x000fea0003800200 */
.L_x_24:
[----:B------:R-:W2:Y:S01]  /*0e80*/  LDG.E R0, desc[UR10][R2.64+-0x14] ;  /* 0xffffec0a02007981 */ /* 0x000ea2000c1e1900 */
[----:B------:R-:W-:Y:S02]  /*0e90*/  HFMA2 R25, -RZ, RZ, 0.96630859375, -0.0022525787353515625 ;  /* 0x3bbb989dff197431 */ /* 0x000fe400000001ff */
[----:B------:R-:W-:Y:S01]  /*0ea0*/  FADD R24, -R23, 4 ;  /* 0x4080000017187421 */ /* 0x000fe20000000100 */
[----:B------:R-:W-:-:S03]  /*0eb0*/  MOV R26, 0x437c0000 ;  /* 0x437c0000001a7802 */ /* 0x000fc60000000f00 */
[----:B------:R-:W-:-:S04]  /*0ec0*/  FFMA.SAT R25, R24, R25, 0.5 ;  /* 0x3f00000018197423 */ /* 0x000fc80000002019 */
[----:B------:R-:W-:-:S04]  /*0ed0*/  FFMA.RM R25, R25, R26, 12582913 ;  /* 0x4b40000119197423 */ /* 0x000fc8000000401a */
[C---:B------:R-:W-:Y:S01]  /*0ee0*/  FADD R27, R25.reuse, -12583039 ;  /* 0xcb40007f191b7421 */ /* 0x040fe20000000000 */
[----:B------:R-:W-:-:S03]  /*0ef0*/  SHF.L.U32 R25, R25, 0x17, RZ ;  /* 0x0000001719197819 */ /* 0x000fc600000006ff */
[----:B------:R-:W-:-:S04]  /*0f00*/  FFMA R27, R24, 1.4426950216293334961, -R27 ;  /* 0x3fb8aa3b181b7823 */ /* 0x000fc8000000081b */
[----:B------:R-:W-:-:S04]  /*0f10*/  FFMA R27, R24, 1.925963033500011079e-08, R27 ;  /* 0x32a57060181b7823 */ /* 0x000fc8000000001b */
[----:B------:R-:W0:Y:S02]  /*0f20*/  MUFU.EX2 R24, R27 ;  /* 0x0000001b00187308 */ /* 0x000e240000000800 */
[----:B0-----:R-:W-:-:S04]  /*0f30*/  FMUL R24, R25, R24 ;  /* 0x0000001819187220 */ /* 0x001fc80000400000 */
[----:B------:R-:W-:-:S04]  /*0f40*/  FMUL R24, R24, -0.5 ;  /* 0xbf00000018187820 */ /* 0x000fc80000400000 */
[----:B------:R-:W-:-:S04]  /*0f50*/  FMUL R24, R24, R23 ;  /* 0x0000001718187220 */ /* 0x000fc80000400000 */
[----:B------:R-:W-:-:S04]  /*0f60*/  FMUL R23, R24, R23 ;  /* 0x0000001718177220 */ /* 0x000fc80000400000 */
[----:B------:R-:W-:-:S04]  /*0f70*/  FMUL R23, R23, R34 ;  /* 0x0000002217177220 */ /* 0x000fc80000400000 */
[----:B--2---:R-:W-:-:S04]  /*0f80*/  FMUL R0, R23, R0 ;  /* 0x0000000017007220 */ /* 0x004fc80000400000 */
[-C--:B------:R-:W-:Y:S01]  /*0f90*/  FFMA R10, R33, R0.reuse, R10 ;  /* 0x00000000210a7223 */ /* 0x080fe2000000000a */
[----:B------:R-:W-:-:S07]  /*0fa0*/  FFMA R9, R32, R0, R9 ;  /* 0x0000000020097223 */ /* 0x000fce0000000009 */
.L_x_20:
[----:B------:R-:W-:Y:S05]  /*0fb0*/  BSYNC.RECONVERGENT B6 ;  /* 0x0000000000067941 */ /* 0x000fea0003800200 */
.L_x_19:
[----:B------:R-:W2:Y:S04]  /*0fc0*/  LDG.E R32, desc[UR10][R2.64+-0xc] ;  /* 0xfffff40a02207981 */ /* 0x000ea8000c1e1900 */
[----:B------:R-:W3:Y:S04]  /*0fd0*/  LDG.E R0, desc[UR10][R2.64+-0x8] ;  /* 0xfffff80a02007981 */ /* 0x000ee8000c1e1900 */
[----:B------:R-:W4:Y:S01]  /*0fe0*/  LDG.E R33, desc[UR10][R2.64+-0x10] ;  /* 0xfffff00a02217981 */ /* 0x000f22000c1e1900 */
[----:B------:R-:W-:Y:S01]  /*0ff0*/  BSSY.RECONVERGENT B6, `(.L_x_26) ;  /* 0x0000038000067945 */ /* 0x000fe20003800200 */
        /* <DEDUP_REMOVED lines=16> */
.L_x_29:
[----:B------:R-:W0:Y:S02]  /*1100*/  MUFU.RCP R34, R26 ;  /* 0x0000001a00227308 */ /* 0x000e240000001000 */
[----:B0-----:R-:W-:-:S04]  /*1110*/  FFMA R0, R26, R34, -1 ;  /* 0xbf8000001a007423 */ /* 0x001fc80000000022 */
[----:B------:R-:W-:-:S04]  /*1120*/  FADD.FTZ R23, -R0, -RZ ;  /* 0x800000ff00177221 */ /* 0x000fc80000010100 */
[----:B------:R-:W-:-:S07]  /*1130*/  FFMA R34, R34, R23, R34 ;  /* 0x0000001722227223 */ /* 0x000fce0000000022 */
.L_x_30:
[----:B------:R-:W-:Y:S05]  /*1140*/  BSYNC.RECONVERGENT B5 ;  /* 0x0000000000057941 */ /* 0x000fea0003800200 */
.L_x_28:
        /* <DEDUP_REMOVED lines=13> */
[----:B------:R-:W-:-:S07]  /*1220*/  MOV R23, R0 ;  /* 0x0000000000177202 */ /* 0x000fce0000000f00 */
.L_x_32:
[----:B------:R-:W-:Y:S05]  /*1230*/  BSYNC.RECONVERGENT B7 ;  /* 0x0000000000077941 */ /* 0x000fea0003800200 */
.L_x_31:
[----:B------:R-:W2:Y:S01]  /*1240*/  LDG.E R0, desc[UR10][R2.64+-0x4] ;  /* 0xfffffc0a02007981 */ /* 0x000ea2000c1e1900 */
[----:B------:R-:W-:Y:S02]  /*1250*/  HFMA2 R25, -RZ, RZ, 0.96630859375, -0.0022525787353515625 ;  /* 0x3bbb989dff197431 */ /* 0x000fe400000001ff */
[----:B------:R-:W-:Y:S01]  /*1260*/  FADD R24, -R23, 4 ;  /* 0x4080000017187421 */ /* 0x000fe20000000100 */
[----:B------:R-:W-:-:S03]  /*1270*/  MOV R26, 0x437c0000 ;  /* 0x437c0000001a7802 */ /* 0x000fc60000000f00 */
[----:B------:R-:W-:-:S04]  /*1280*/  FFMA.SAT R25, R24, R25, 0.5 ;  /* 0x3f00000018197423 */ /* 0x000fc80000002019 */
[----:B------:R-:W-:-:S04]  /*1290*/  FFMA.RM R25, R25, R26, 12582913 ;  /* 0x4b40000119197423 */ /* 0x000fc8000000401a */
[C---:B------:R-:W-:Y:S01]  /*12a0*/  FADD R27, R25.reuse, -12583039 ;  /* 0xcb40007f191b7421 */ /* 0x040fe20000000000 */
[----:B------:R-:W-:-:S03]  /*12b0*/  IMAD.SHL.U32 R25, R25, 0x800000, RZ ;  /* 0x0080000019197824 */ /* 0x000fc600078e00ff */
        /* <DEDUP_REMOVED lines=11> */
.L_x_27:
[----:B------:R-:W-:Y:S05]  /*1370*/  BSYNC.RECONVERGENT B6 ;  /* 0x0000000000067941 */ /* 0x000fea0003800200 */
.L_x_26:
        /* <DEDUP_REMOVED lines=20> */
.L_x_36:
[----:B------:R-:W0:Y:S02]  /*14c0*/  MUFU.RCP R34, R26 ;  /* 0x0000001a00227308 */ /* 0x000e240000001000 */
[----:B0-----:R-:W-:-:S04]  /*14d0*/  FFMA R0, R26, R34, -1 ;  /* 0xbf8000001a007423 */ /* 0x001fc80000000022 */
[----:B------:R-:W-:-:S04]  /*14e0*/  FADD.FTZ R23, -R0, -RZ ;  /* 0x800000ff00177221 */ /* 0x000fc80000010100 */
[----:B------:R-:W-:-:S07]  /*14f0*/  FFMA R34, R34, R23, R34 ;  /* 0x0000001722227223 */ /* 0x000fce0000000022 */
.L_x_37:
[----:B------:R-:W-:Y:S05]  /*1500*/  BSYNC.RECONVERGENT B5 ;  /* 0x0000000000057941 */ /* 0x000fea0003800200 */
.L_x_35:
        /* <DEDUP_REMOVED lines=14> */
.L_x_39:
[----:B------:R-:W-:Y:S05]  /*15f0*/  BSYNC.RECONVERGENT B7 ;  /* 0x0000000000077941 */ /* 0x000fea0003800200 */
.L_x_38:
        /* <DEDUP_REMOVED lines=19> */
.L_x_34:
[----:B------:R-:W-:Y:S05]  /*1730*/  BSYNC.RECONVERGENT B6 ;  /* 0x0000000000067941 */ /* 0x000fea0003800200 */
.L_x_33:
        /* <DEDUP_REMOVED lines=20> */
.L_x_43:
[----:B------:R-:W0:Y:S02]  /*1880*/  MUFU.RCP R34, R26 ;  /* 0x0000001a00227308 */ /* 0x000e240000001000 */
[----:B0-----:R-:W-:-:S04]  /*1890*/  FFMA R0, R26, R34, -1 ;  /* 0xbf8000001a007423 */ /* 0x001fc80000000022 */
[----:B------:R-:W-:-:S04]  /*18a0*/  FADD.FTZ R23, -R0, -RZ ;  /* 0x800000ff00177221 */ /* 0x000fc80000010100 */
[----:B------:R-:W-:-:S07]  /*18b0*/  FFMA R34, R34, R23, R34 ;  /* 0x0000001722227223 */ /* 0x000fce0000000022 */
.L_x_44:
[----:B------:R-:W-:Y:S05]  /*18c0*/  BSYNC.RECONVERGENT B5 ;  /* 0x0000000000057941 */ /* 0x000fea0003800200 */
.L_x_42:
        /* <DEDUP_REMOVED lines=13> */
.L_x_46:
[----:B------:R-:W-:Y:S05]  /*19a0*/  BSYNC.RECONVERGENT B7 ;  /* 0x0000000000077941 */ /* 0x000fea0003800200 */
.L_x_45:
[----:B------:R-:W2:Y:S01]  /*19b0*/  LDG.E R2, desc[UR10][R2.64+0x1c] ;  /* 0x00001c0a02027981 */ /* 0x000ea2000c1e1900 */
[----:B------:R-:W-:Y:S02]  /*19c0*/  HFMA2 R25, -RZ, RZ, 3.7421875, 0 ;  /* 0x437c0000ff197431 */ /* 0x000fe400000001ff */
[----:B------:R-:W-:Y:S02]  /*19d0*/  IMAD.MOV.U32 R24, RZ, RZ, 0x3bbb989d ;  /* 0x3bbb989dff187424 */ /* 0x000fe400078e00ff */
[----:B------:R-:W-:-:S04]  /*19e0*/  FADD R23, -R0, 4 ;  /* 0x4080000000177421 */ /* 0x000fc80000000100 */
        /* <DEDUP_REMOVED lines=15> */
.L_x_41:
[----:B------:R-:W-:Y:S05]  /*1ae0*/  BSYNC.RECONVERGENT B6 ;  /* 0x0000000000067941 */ /* 0x000fea0003800200 */
.L_x_40:
[----:B------:R-:W-:Y:S01]  /*1af0*/  IADD3 R8, PT, PT, R8, 0x4, RZ ;  /* 0x0000000408087810 */ /* 0x000fe20007ffe0ff */
[----:B------:R-:W-:Y:S06]  /*1b00*/  @P3 BRA `(.L_x_47) ;  /* 0xfffffff000283947 */ /* 0x000fec000383ffff */
.L_x_18:
[----:B------:R-:W-:Y:S05]  /*1b10*/  BSYNC.RECONVERGENT B3 ;  /* 0x0000000000037941 */ /* 0x000fea0003800200 */
.L_x_17:
[----:B------:R-:W-:-:S13]  /*1b20*/  ISETP.NE.AND P0, PT, R5, RZ, PT ;  /* 0x000000ff0500720c */ /* 0x000fda0003f05270 */
[----:B------:R-:W-:Y:S05]  /*1b30*/  @!P0 BRA `(.L_x_16) ;  /* 0x0000000800fc8947 */ /* 0x000fea0003800000 */
[----:B------:R-:W-:Y:S01]  /*1b40*/  ISETP.NE.AND P0, PT, R5, 0x1, PT ;  /* 0x000000010500780c */ /* 0x000fe20003f05270 */
[----:B------:R-:W-:-:S12]  /*1b50*/  BSSY.RECONVERGENT B3, `(.L_x_48) ;  /* 0x000007e000037945 */ /* 0x000fd80003800200 */
[----:B------:R-:W-:Y:S05]  /*1b60*/  @!P0 BRA `(.L_x_49) ;  /* 0x0000000400f08947 */ /* 0x000fea0003800000 */
[----:B------:R-:W0:Y:S02]  /*1b70*/  LDC.64 R32, c[0x0][0x398] ;  /* 0x0000e600ff207b82 */ /* 0x000e240000000a00 */
[----:B0-----:R-:W-:-:S05]  /*1b80*/  IMAD.WIDE R32, R8, 0x10, R32 ;  /* 0x0000001008207825 */ /* 0x001fca00078e0220 */
        /* <DEDUP_REMOVED lines=19> */
[----:B------:R-:W-:Y:S01]  /*1cc0*/  MOV R4, R34 ;  /* 0x0000002200047202 */ /* 0x000fe20000000f00 */
[----:B------:R-:W-:Y:S06]  /*1cd0*/  BRA `(.L_x_54) ;  /* 0x0000000000107947 */ /* 0x000fec0003800000 */
.L_x_53:
[----:B------:R-:W0:Y:S02]  /*1ce0*/  MUFU.RCP R4, R26 ;  /* 0x0000001a00047308 */ /* 0x000e240000001000 */
[----:B0-----:R-:W-:-:S04]  /*1cf0*/  FFMA R0, R26, R4, -1 ;  /* 0xbf8000001a007423 */ /* 0x001fc80000000004 */
[----:B------:R-:W-:-:S04]  /*1d00*/  FADD.FTZ R23, -R0, -RZ ;  /* 0x800000ff00177221 */ /* 0x000fc80000010100 */
[----:B------:R-:W-:-:S07]  /*1d10*/  FFMA R4, R4, R23, R4 ;  /* 0x0000001704047223 */ /* 0x000fce0000000004 */
.L_x_54:
[----:B------:R-:W-:Y:S05]  /*1d20*/  BSYNC.RECONVERGENT B5 ;  /* 0x0000000000057941 */ /* 0x000fea0003800200 */
.L_x_52:
        /* <DEDUP_REMOVED lines=14> */
.L_x_56:
[----:B------:R-:W-:Y:S05]  /*1e10*/  BSYNC.RECONVERGENT B7 ;  /* 0x0000000000077941 */ /* 0x000fea0003800200 */
.L_x_55:
[----:B------:R-:W2:Y:S01]  /*1e20*/  LDG.E R0, desc[UR10][R32.64+0xc] ;  /* 0x00000c0a20007981 */ /* 0x000ea2000c1e1900 */
[----:B------:R-:W-:Y:S02]  /*1e30*/  HFMA2 R24, -RZ, RZ, 0.96630859375, -0.0022525787353515625 ;  /* 0x3bbb989dff187431 */ /* 0x000fe400000001ff */
[----:B------:R-:W-:Y:S01]  /*1e40*/  FADD R23, -R5, 4 ;  /* 0x4080000005177421 */ /* 0x000fe20000000100 */
[----:B------:R-:W-:-:S03]  /*1e50*/  IMAD.MOV.U32 R25, RZ, RZ, 0x437c0000 ;  /* 0x437c0000ff197424 */ /* 0x000fc600078e00ff */
        /* <DEDUP_REMOVED lines=15> */
.L_x_51:
[----:B------:R-:W-:Y:S05]  /*1f50*/  BSYNC.RECONVERGENT B6 ;  /* 0x0000000000067941 */ /* 0x000fea0003800200 */
.L_x_50:
        /* <DEDUP_REMOVED lines=21> */
.L_x_60:
[----:B------:R-:W0:Y:S02]  /*20b0*/  MUFU.RCP R4, R26 ;  /* 0x0000001a00047308 */ /* 0x000e240000001000 */
[----:B0-----:R-:W-:-:S04]  /*20c0*/  FFMA R0, R26, R4, -1 ;  /* 0xbf8000001a007423 */ /* 0x001fc80000000004 */
[----:B------:R-:W-:-:S04]  /*20d0*/  FADD.FTZ R23, -R0, -RZ ;  /* 0x800000ff00177221 */ /* 0x000fc80000010100 */
[----:B------:R-:W-:-:S07]  /*20e0*/  FFMA R4, R4, R23, R4 ;  /* 0x0000001704047223 */ /* 0x000fce0000000004 */
.L_x_61:
[----:B------:R-:W-:Y:S05]  /*20f0*/  BSYNC.RECONVERGENT B5 ;  /* 0x0000000000057941 */ /* 0x000fea0003800200 */
.L_x_59:
        /* <DEDUP_REMOVED lines=13> */
.L_x_63:
[----:B------:R-:W-:Y:S05]  /*21d0*/  BSYNC.RECONVERGENT B7 ;  /* 0x0000000000077941 */ /* 0x000fea0003800200 */
.L_x_62:
        /* <DEDUP_REMOVED lines=9> */
[----:B------:R-:W-:-:S06]  /*2270*/  FFMA R24, R5, 1.925963033500011079e-08, R24 ;  /* 0x32a5706005187823 */ /* 0x000fcc0000000018 */
        /* <DEDUP_REMOVED lines=9> */
.L_x_58:
[----:B------:R-:W-:Y:S05]  /*2310*/  BSYNC.RECONVERGENT B6 ;  /* 0x0000000000067941 */ /* 0x000fea0003800200 */
.L_x_57:
[----:B------:R-:W-:-:S07]  /*2320*/  IADD3 R8, PT, PT, R8, 0x2, RZ ;  /* 0x0000000208087810 */ /* 0x000fce0007ffe0ff */
.L_x_49:
[----:B------:R-:W-:Y:S05]  /*2330*/  BSYNC.RECONVERGENT B3 ;  /* 0x0000000000037941 */ /* 0x000fea0003800200 */
.L_x_48:
[----:B------:R-:W-:-:S04]  /*2340*/  LOP3.LUT R7, R7, 0x1, RZ, 0xc0, !PT ;  /* 0x0000000107077812 */ /* 0x000fc800078ec0ff */
[----:B------:R-:W-:-:S13]  /*2350*/  ISETP.NE.U32.AND P0, PT, R7, 0x1, PT ;  /* 0x000000010700780c */ /* 0x000fda0003f05070 */
[----:B------:R-:W-:Y:S05]  /*2360*/  @P0 BRA `(.L_x_16) ;  /* 0x0000000000f00947 */ /* 0x000fea0003800000 */
[----:B------:R-:W0:Y:S02]  /*2370*/  LDC.64 R32, c[0x0][0x398] ;  /* 0x0000e600ff207b82 */ /* 0x000e240000000a00 */
[----:B0-----:R-:W-:-:S05]  /*2380*/  IMAD.WIDE R32, R8, 0x10, R32 ;  /* 0x0000001008207825 */ /* 0x001fca00078e0220 */
[----:B------:R-:W2:Y:S04]  /*2390*/  LDG.E R2, desc[UR10][R32.64+0x4] ;  /* 0x0000040a20027981 */ /* 0x000ea8000c1e1900 */
[----:B------:R-:W3:Y:S04]  /*23a0*/  LDG.E R0, desc[UR10][R32.64+0x8] ;  /* 0x0000080a20007981 */ /* 0x000ee8000c1e1900 */
[----:B------:R-:W4:Y:S01]  /*23b0*/  LDG.E R3, desc[UR10][R32.64] ;  /* 0x0000000a20037981 */ /* 0x000f22000c1e1900 */
        /* <DEDUP_REMOVED lines=8> */
[----:B------:R-:W-:Y:S01]  /*2440*/  VIADD R0, R26, 0x1800000 ;  /* 0x018000001a007836 */ /* 0x000fe20000000000 */
[----:B------:R-:W-:Y:S04]  /*2450*/  BSSY.RECONVERGENT B3, `(.L_x_64) ;  /* 0x000000c000037945 */ /* 0x000fe80003800200 */
[----:B------:R-:W-:-:S04]  /*2460*/  LOP3.LUT R0, R0, 0x7f800000, RZ, 0xc0, !PT ;  /* 0x7f80000000007812 */ /* 0x000fc800078ec0ff */
[----:B------:R-:W-:-:S13]  /*2470*/  ISETP.GT.U32.AND P0, PT, R0, 0x1ffffff, PT ;  /* 0x01ffffff0000780c */ /* 0x000fda0003f04070 */
[----:B------:R-:W-:Y:S05]  /*2480*/  @P0 BRA `(.L_x_65) ;  /* 0x0000000000100947 */ /* 0x000fea0003800000 */
[----:B------:R-:W-:-:S07]  /*2490*/  MOV R24, 0x24b0 ;  /* 0x000024b000187802 */ /* 0x000fce0000000f00 */
[----:B------:R-:W-:Y:S05]  /*24a0*/  CALL.REL.NOINC `($__internal_1_$__cuda_sm20_rcp_rn_f32_slowpath) ;  /* 0x0000000800ec7944 */ /* 0x000fea0003c00000 */
[----:B------:R-:W-:Y:S01]  /*24b0*/  MOV R4, R34 ;  /* 0x0000002200047202 */ /* 0x000fe20000000f00 */
[----:B------:R-:W-:Y:S06]  /*24c0*/  BRA `(.L_x_66) ;  /* 0x0000000000107947 */ /* 0x000fec0003800000 */
.L_x_65:
[----:B------:R-:W0:Y:S02]  /*24d0*/  MUFU.RCP R4, R26 ;  /* 0x0000001a00047308 */ /* 0x000e240000001000 */
[----:B0-----:R-:W-:-:S04]  /*24e0*/  FFMA R0, R26, R4, -1 ;  /* 0xbf8000001a007423 */ /* 0x001fc80000000004 */
[----:B------:R-:W-:-:S04]  /*24f0*/  FADD.FTZ R7, -R0, -RZ ;  /* 0x800000ff00077221 */ /* 0x000fc80000010100 */
[----:B------:R-:W-:-:S07]  /*2500*/  FFMA R4, R4, R7, R4 ;  /* 0x0000000704047223 */ /* 0x000fce0000000004 */
.L_x_66:
[----:B------:R-:W-:Y:S05]  /*2510*/  BSYNC.RECONVERGENT B3 ;  /* 0x0000000000037941 */ /* 0x000fea0003800200 */
.L_x_64:
        /* <DEDUP_REMOVED lines=13> */
.L_x_68:
[----:B------:R-:W-:Y:S05]  /*25f0*/  BSYNC.RECONVERGENT B3 ;  /* 0x0000000000037941 */ /* 0x000fea0003800200 */
.L_x_67:
        /* <DEDUP_REMOVED lines=19> */
.L_x_16:
[----:B------:R-:W-:Y:S05]  /*2730*/  BSYNC.RECONVERGENT B0 ;  /* 0x0000000000007941 */ /* 0x000fea0003800200 */
.L_x_15:
[----:B------:R-:W-:Y:S01]  /*2740*/  FADD R16, R9, R16 ;  /* 0x0000001009107221 */ /* 0x000fe20000000000 */
[----:B------:R-:W-:-:S03]  /*2750*/  FADD R15, R10, R15 ;  /* 0x0000000f0a0f7221 */ /* 0x000fc60000000000 */
[----:B------:R-:W-:-:S04]  /*2760*/  FMUL R0, R16, R16 ;  /* 0x0000001010007220 */ /* 0x000fc80000400000 */
[----:B------:R-:W-:-:S05]  /*2770*/  FFMA R0, R15, R15, R0 ;  /* 0x0000000f0f007223 */ /* 0x000fca0000000000 */
[----:B------:R-:W-:-:S13]  /*2780*/  FSETP.GE.AND P0, PT, R0, 1, PT ;  /* 0x3f8000000000780b */ /* 0x000fda0003f06000 */
[----:B------:R-:W-:Y:S05]  /*2790*/  @P0 BREAK.RELIABLE B1 ;  /* 0x0000000000010942 */ /* 0x000fea0003800100 */
[----:B------:R-:W-:Y:S05]  /*27a0*/  @P0 BRA `(.L_x_14) ;  /* 0x0000000000dc0947 */ /* 0x000fea0003800000 */
[----:B------:R-:W-:Y:S01]  /*27b0*/  FADD R2, -R0, 1 ;  /* 0x3f80000000027421 */ /* 0x000fe20000000100 */
[----:B------:R-:W-:Y:S03]  /*27c0*/  BSSY.RECONVERGENT B0, `(.L_x_69) ;  /* 0x000000c000007945 */ /* 0x000fe60003800200 */
[----:B------:R0:W1:Y:S01]  /*27d0*/  MUFU.RSQ R3, R2 ;  /* 0x0000000200037308 */ /* 0x0000620000001400 */
[----:B------:R-:W-:-:S04]  /*27e0*/  IADD3 R0, PT, PT, R2, -0xd000000, RZ ;  /* 0xf300000002007810 */ /* 0x000fc80007ffe0ff */
[----:B------:R-:W-:-:S13]  /*27f0*/  ISETP.GT.U32.AND P0, PT, R0, 0x727fffff, PT ;  /* 0x727fffff0000780c */ /* 0x000fda0003f04070 */
[----:B01----:R-:W-:Y:S05]  /*2800*/  @!P0 BRA `(.L_x_70) ;  /* 0x00000000000c8947 */ /* 0x003fea0003800000 */
[----:B------:R-:W-:-:S07]  /*2810*/  MOV R7, 0x2830 ;  /* 0x0000283000077802 */ /* 0x000fce0000000f00 */
[----:B------:R-:W-:Y:S05]  /*2820*/  CALL.REL.NOINC `($__internal_2_$__cuda_sm20_sqrt_rn_f32_slowpath) ;  /* 0x0000000800e07944 */ /* 0x000fea0003c00000 */
[----:B------:R-:W-:Y:S05]  /*2830*/  BRA `(.L_x_71) ;  /* 0x0000000000107947 */ /* 0x000fea0003800000 */
.L_x_70:
[----:B------:R-:W-:Y:S01]  /*2840*/  FMUL.FTZ R26, R2, R3 ;  /* 0x00000003021a7220 */ /* 0x000fe20000410000 */
[----:B------:R-:W-:-:S03]  /*2850*/  FMUL.FTZ R0, R3, 0.5 ;  /* 0x3f00000003007820 */ /* 0x000fc60000410000 */
[----:B------:R-:W-:-:S04]  /*2860*/  FFMA R3, -R26, R26, R2 ;  /* 0x0000001a1a037223 */ /* 0x000fc80000000102 */
[----:B------:R-:W-:-:S07]  /*2870*/  FFMA R26, R3, R0, R26 ;  /* 0x00000000031a7223 */ /* 0x000fce000000001a */
.L_x_71:
[----:B------:R-:W-:Y:S05]  /*2880*/  BSYNC.RECONVERGENT B0 ;  /* 0x0000000000007941 */ /* 0x000fea0003800200 */
.L_x_69:
        /* <DEDUP_REMOVED lines=9> */
.L_x_73:
[----:B------:R-:W0:Y:S02]  /*2920*/  MUFU.RCP R5, R26 ;  /* 0x0000001a00057308 */ /* 0x000e240000001000 */
[----:B0-----:R-:W-:-:S04]  /*2930*/  FFMA R0, R5, R26, -1 ;  /* 0xbf80000005007423 */ /* 0x001fc8000000001a */
[----:B------:R-:W-:-:S04]  /*2940*/  FADD.FTZ R0, -R0, -RZ ;  /* 0x800000ff00007221 */ /* 0x000fc80000010100 */
[----:B------:R-:W-:-:S07]  /*2950*/  FFMA R5, R5, R0, R5 ;  /* 0x0000000005057223 */ /* 0x000fce0000000005 */
.L_x_74:
[----:B------:R-:W-:Y:S05]  /*2960*/  BSYNC.RECONVERGENT B0 ;  /* 0x0000000000007941 */ /* 0x000fea0003800200 */
.L_x_72:
[----:B------:R-:W0:Y:S01]  /*2970*/  LDCU UR7, c[0x0][0x380] ;  /* 0x00007000ff0777ac */ /* 0x000e220008000800 */
[----:B------:R-:W-:Y:S01]  /*2980*/  IMAD.MOV.U32 R4, RZ, RZ, R11 ;  /* 0x000000ffff047224 */ /* 0x000fe200078e000b */
[----:B0-----:R-:W-:-:S13]  /*2990*/  ISETP.NE.AND P0, PT, R14, UR7, PT ;  /* 0x000000070e007c0c */ /* 0x001fda000bf05270 */
[----:B------:R-:W-:Y:S05]  /*29a0*/  @P0 BRA `(.L_x_75) ;  /* 0xffffffdc00ec0947 */ /* 0x000fea000383ffff */
[----:B------:R-:W-:-:S04]  /*29b0*/  FADD R11, -R11, 1 ;  /* 0x3f8000000b0b7421 */ /* 0x000fc80000000100 */
[-C--:B------:R-:W-:Y:S01]  /*29c0*/  FMUL R15, R15, R11.reuse ;  /* 0x0000000b0f0f7220 */ /* 0x080fe20000400000 */
[----:B------:R-:W-:-:S03]  /*29d0*/  FMUL R16, R16, R11 ;  /* 0x0000000b10107220 */ /* 0x000fc60000400000 */
[C---:B------:R-:W-:Y:S01]  /*29e0*/  FFMA R15, R5.reuse, R15, R12 ;  /* 0x0000000f050f7223 */ /* 0x040fe2000000000c */
[----:B------:R-:W-:-:S04]  /*29f0*/  FFMA R5, R5, R16, R13 ;  /* 0x0000001005057223 */ /* 0x000fc8000000000d */
[----:B------:R-:W-:Y:S02]  /*2a00*/  FSETP.GEU.AND P0, PT, R15, 1, PT ;  /* 0x3f8000000f00780b */ /* 0x000fe40003f0e000 */
[----:B------:R-:W-:Y:S02]  /*2a10*/  FSETP.GEU.AND P1, PT, R5, 1, PT ;  /* 0x3f8000000500780b */ /* 0x000fe40003f2e000 */
[----:B------:R-:W-:Y:S02]  /*2a20*/  FSETP.GT.AND P0, PT, R15, RZ, !P0 ;  /* 0x000000ff0f00720b */ /* 0x000fe40004704000 */
[----:B------:R-:W-:-:S04]  /*2a30*/  FSETP.GT.AND P1, PT, R5, RZ, !P1 ;  /* 0x000000ff0500720b */ /* 0x000fc80004f24000 */
[----:B------:R-:W-:-:S13]  /*2a40*/  PLOP3.LUT P0, PT, P0, P1, PT, 0x80, 0x8 ;  /* 0x000000000008781c */ /* 0x000fda0000703070 */
[----:B------:R-:W-:Y:S05]  /*2a50*/  @!P0 BREAK.RELIABLE B1 ;  /* 0x0000000000018942 */ /* 0x000fea0003800100 */
[----:B------:R-:W-:Y:S05]  /*2a60*/  @!P0 BRA `(.L_x_14) ;  /* 0x00000000002c8947 */ /* 0x000fea0003800000 */
[----:B------:R-:W-:Y:S05]  /*2a70*/  BSYNC.RELIABLE B1 ;  /* 0x0000000000017941 */ /* 0x000fea0003800100 */
.L_x_13:
[C---:B------:R-:W-:Y:S01]  /*2a80*/  FMUL R0, R18.reuse, R15 ;  /* 0x0000000f12007220 */ /* 0x040fe20000400000 */
[----:B------:R-:W0:Y:S01]  /*2a90*/  LDC.64 R2, c[0x0][0x3a8] ;  /* 0x0000ea00ff027b82 */ /* 0x000e220000000a00 */
[----:B------:R-:W-:Y:S01]  /*2aa0*/  FMUL R4, R18, R5 ;  /* 0x0000000512047220 */ /* 0x000fe20000400000 */
[----:B------:R-:W1:Y:S01]  /*2ab0*/  LDCU UR7, c[0x0][0x3a4] ;  /* 0x00007480ff0777ac */ /* 0x000e620008000800 */
[----:B------:R-:W-:Y:S02]  /*2ac0*/  HFMA2 R7, -RZ, RZ, 0, 5.9604644775390625e-08 ;  /* 0x00000001ff077431 */ /* 0x000fe400000001ff */
[----:B------:R-:W-:Y:S08]  /*2ad0*/  F2I.TRUNC.NTZ R0, R0 ;  /* 0x0000000000007305 */ /* 0x000ff0000020f100 */
[----:B------:R-:W1:Y:S02]  /*2ae0*/  F2I.TRUNC.NTZ R5, R4 ;  /* 0x0000000400057305 */ /* 0x000e64000020f100 */
[----:B-1----:R-:W-:-:S04]  /*2af0*/  IMAD R5, R5, UR7, R0 ;  /* 0x0000000705057c24 */ /* 0x002fc8000f8e0200 */
[----:B0-----:R-:W-:-:S05]  /*2b00*/  IMAD.WIDE R2, R5, 0x4, R2 ;  /* 0x0000000405027825 */ /* 0x001fca00078e0202 */
[----:B------:R0:W-:Y:S02]  /*2b10*/  REDG.E.ADD.STRONG.GPU desc[UR10][R2.64], R7 ;  /* 0x000000070200798e */ /* 0x0001e4000c12e10a */
.L_x_14:
[----:B------:R-:W-:Y:S05]  /*2b20*/  BSYNC.RECONVERGENT B2 ;  /* 0x0000000000027941 */ /* 0x000fea0003800200 */
.L_x_12:
[----:B------:R-:W-:-:S04]  /*2b30*/  IADD3 R19, P0, PT, R22, R19, RZ ;  /* 0x0000001316137210 */ /* 0x000fc80007f1e0ff */
[----:B------:R-:W-:Y:S02]  /*2b40*/  IADD3.X R20, PT, PT, R17, R20, RZ, P0, !PT ;  /* 0x0000001411147210 */ /* 0x000fe400007fe4ff */
[----:B------:R-:W-:-:S04]  /*2b50*/  ISETP.GE.U32.AND P0, PT, R19, UR8, PT ;  /* 0x0000000813007c0c */ /* 0x000fc8000bf06070 */
[----:B------:R-:W-:-:S13]  /*2b60*/  ISETP.GE.AND.EX P0, PT, R20, UR9, PT, P0 ;  /* 0x0000000914007c0c */ /* 0x000fda000bf06300 */
[----:B------:R-:W-:Y:S05]  /*2b70*/  @!P0 BRA `(.L_x_76) ;  /* 0xffffffd800bc8947 */ /* 0x000fea000383ffff */
[----:B------:R-:W-:Y:S05]  /*2b80*/  EXIT ;  /* 0x000000000000794d */ /* 0x000fea0003800000 */
        .weak           $__internal_0_$__cuda_sm20_div_s64
        .type           $__internal_0_$__cuda_sm20_div_s64,@function
        .size           $__internal_0_$__cuda_sm20_div_s64,($__internal_1_$__cuda_sm20_rcp_rn_f32_slowpath - $__internal_0_$__cuda_sm20_div_s64)
$__internal_0_$__cuda_sm20_div_s64:
[----:B------:R-:W-:Y:S02]  /*2b90*/  IADD3 R4, P1, PT, RZ, -UR12, RZ ;  /* 0x8000000cff047c10 */ /* 0x000fe4000ff3e0ff */
[----:B------:R-:W-:Y:S02]  /*2ba0*/  ISETP.GE.AND P0, PT, R6, RZ, PT ;  /* 0x000000ff0600720c */ /* 0x000fe40003f06270 */
[-C--:B------:R-:W-:Y:S02]  /*2bb0*/  IADD3.X R5, PT, PT, RZ, ~R6.reuse, RZ, P1, !PT ;  /* 0x80000006ff057210 */ /* 0x080fe40000ffe4ff */
[----:B------:R-:W-:Y:S02]  /*2bc0*/  SEL R4, R4, UR12, !P0 ;  /* 0x0000000c04047c07 */ /* 0x000fe4000c000000 */
[----:B------:R-:W-:Y:S02]  /*2bd0*/  SEL R5, R5, R6, !P0 ;  /* 0x0000000605057207 */ /* 0x000fe40004000000 */
[----:B------:R-:W-:-:S02]  /*2be0*/  ISETP.GE.AND P3, PT, R20, RZ, PT ;  /* 0x000000ff1400720c */ /* 0x000fc40003f66270 */
[----:B------:R-:W0:Y:S08]  /*2bf0*/  I2F.U64.RP R7, R4 ;  /* 0x0000000400077312 */ /* 0x000e300000309000 */
[----:B0-----:R-:W0:Y:S02]  /*2c00*/  MUFU.RCP R7, R7 ;  /* 0x0000000700077308 */ /* 0x001e240000001000 */
[----:B0-----:R-:W-:-:S06]  /*2c10*/  IADD3 R8, PT, PT, R7, 0x1ffffffe, RZ ;  /* 0x1ffffffe07087810 */ /* 0x001fcc0007ffe0ff */
[----:B------:R-:W0:Y:S02]  /*2c20*/  F2I.U64.TRUNC R8, R8 ;  /* 0x0000000800087311 */ /* 0x000e24000020d800 */
[----:B0-----:R-:W-:-:S04]  /*2c30*/  IMAD.WIDE.U32 R10, R8, R4, RZ ;  /* 0x00000004080a7225 */ /* 0x001fc800078e00ff */
[----:B------:R-:W-:Y:S01]  /*2c40*/  IMAD R11, R8, R5, R11 ;  /* 0x00000005080b7224 */ /* 0x000fe200078e020b */
[----:B------:R-:W-:-:S03]  /*2c50*/  IADD3 R13, P0, PT, RZ, -R10, RZ ;  /* 0x8000000aff0d7210 */ /* 0x000fc60007f1e0ff */
[----:B------:R-:W-:Y:S02]  /*2c60*/  IMAD R11, R9, R4, R11 ;  /* 0x00000004090b7224 */ /* 0x000fe400078e020b */
[----:B------:R-:W-:-:S03]  /*2c70*/  IMAD.HI.U32 R10, R8, R13, RZ ;  /* 0x0000000d080a7227 */ /* 0x000fc600078e00ff */
[----:B------:R-:W-:Y:S02]  /*2c80*/  IADD3.X R15, PT, PT, RZ, ~R11, RZ, P0, !PT ;  /* 0x8000000bff0f7210 */ /* 0x000fe400007fe4ff */
[----:B------:R-:W-:-:S03]  /*2c90*/  MOV R11, R8 ;  /* 0x00000008000b7202 */ /* 0x000fc60000000f00 */
[-C--:B------:R-:W-:Y:S02]  /*2ca0*/  IMAD R23, R9, R15.reuse, RZ ;  /* 0x0000000f09177224 */ /* 0x080fe400078e02ff */
[----:B------:R-:W-:-:S04]  /*2cb0*/  IMAD.WIDE.U32 R10, P0, R8, R15, R10 ;  /* 0x0000000f080a7225 */ /* 0x000fc8000780000a */
[----:B------:R-:W-:-:S04]  /*2cc0*/  IMAD.HI.U32 R7, R9, R15, RZ ;  /* 0x0000000f09077227 */ /* 0x000fc800078e00ff */
[----:B------:R-:W-:Y:S01]  /*2cd0*/  IMAD.HI.U32 R10, P1, R9, R13, R10 ;  /* 0x0000000d090a7227 */ /* 0x000fe2000782000a */
[----:B------:R-:W-:-:S04]  /*2ce0*/  IADD3.X R7, PT, PT, R7, R9, RZ, P0, !PT ;  /* 0x0000000907077210 */ /* 0x000fc800007fe4ff */
[----:B------:R-:W-:-:S04]  /*2cf0*/  IADD3 R11, P2, PT, R23, R10, RZ ;  /* 0x0000000a170b7210 */ /* 0x000fc80007f5e0ff */
[----:B------:R-:W-:Y:S01]  /*2d00*/  IADD3.X R7, PT, PT, RZ, RZ, R7, P2, P1 ;  /* 0x000000ffff077210 */ /* 0x000fe200017e2407 */
[----:B------:R-:W-:-:S04]  /*2d10*/  IMAD.WIDE.U32 R8, R11, R4, RZ ;  /* 0x000000040b087225 */ /* 0x000fc800078e00ff */
[----:B------:R-:W-:Y:S01]  /*2d20*/  IMAD R9, R11, R5, R9 ;  /* 0x000000050b097224 */ /* 0x000fe200078e0209 */
[----:B------:R-:W-:Y:S02]  /*2d30*/  IADD3 R13, P0, PT, RZ, -R8, RZ ;  /* 0x80000008ff0d7210 */ /* 0x000fe40007f1e0ff */
[----:B------:R-:W-:Y:S01]  /*2d40*/  IADD3 R8, P4, PT, RZ, -R19, RZ ;  /* 0x80000013ff087210 */ /* 0x000fe20007f9e0ff */
[----:B------:R-:W-:Y:S02]  /*2d50*/  IMAD R9, R7, R4, R9 ;  /* 0x0000000407097224 */ /* 0x000fe400078e0209 */
[----:B------:R-:W-:-:S03]  /*2d60*/  IMAD.HI.U32 R10, R11, R13, RZ ;  /* 0x0000000d0b0a7227 */ /* 0x000fc600078e00ff */
[----:B------:R-:W-:Y:S01]  /*2d70*/  IADD3.X R12, PT, PT, RZ, ~R9, RZ, P0, !PT ;  /* 0x80000009ff0c7210 */ /* 0x000fe200007fe4ff */
[----:B------:R-:W-:-:S04]  /*2d80*/  IMAD.X R9, RZ, RZ, ~R20, P4 ;  /* 0x000000ffff097224 */ /* 0x000fc800020e0e14 */
[----:B------:R-:W-:-:S04]  /*2d90*/  IMAD.WIDE.U32 R10, P0, R11, R12, R10 ;  /* 0x0000000c0b0a7225 */ /* 0x000fc8000780000a */
[----:B------:R-:W-:Y:S01]  /*2da0*/  IMAD.HI.U32 R11, P1, R7, R13, R10 ;  /* 0x0000000d070b7227 */ /* 0x000fe2000782000a */
[----:B------:R-:W-:-:S03]  /*2db0*/  SEL R13, R8, R19, !P3 ;  /* 0x00000013080d7207 */ /* 0x000fc60005800000 */
[CC--:B------:R-:W-:Y:S02]  /*2dc0*/  IMAD R10, R7.reuse, R12.reuse, RZ ;  /* 0x0000000c070a7224 */ /* 0x0c0fe400078e02ff */
[----:B------:R-:W-:-:S03]  /*2dd0*/  IMAD.HI.U32 R12, R7, R12, RZ ;  /* 0x0000000c070c7227 */ /* 0x000fc600078e00ff */
[----:B------:R-:W-:Y:S02]  /*2de0*/  IADD3 R11, P2, PT, R10, R11, RZ ;  /* 0x0000000b0a0b7210 */ /* 0x000fe40007f5e0ff */
[----:B------:R-:W-:Y:S01]  /*2df0*/  SEL R10, R9, R20, !P3 ;  /* 0x00000014090a7207 */ /* 0x000fe20005800000 */
[----:B------:R-:W-:Y:S01]  /*2e00*/  HFMA2 R9, -RZ, RZ, 0, 0 ;  /* 0x00000000ff097431 */ /* 0x000fe200000001ff */
[----:B------:R-:W-:Y:S01]  /*2e10*/  IADD3.X R7, PT, PT, R12, R7, RZ, P0, !PT ;  /* 0x000000070c077210 */ /* 0x000fe200007fe4ff */
[----:B------:R-:W-:-:S03]  /*2e20*/  IMAD.HI.U32 R8, R11, R13, RZ ;  /* 0x0000000d0b087227 */ /* 0x000fc600078e00ff */
[----:B------:R-:W-:Y:S01]  /*2e30*/  IADD3.X R7, PT, PT, RZ, RZ, R7, P2, P1 ;  /* 0x000000ffff077210 */ /* 0x000fe200017e2407 */
[----:B------:R-:W-:-:S04]  /*2e40*/  IMAD.WIDE.U32 R8, R11, R10, R8 ;  /* 0x0000000a0b087225 */ /* 0x000fc800078e0008 */
[C---:B------:R-:W-:Y:S02]  /*2e50*/  IMAD R11, R7.reuse, R10, RZ ;  /* 0x0000000a070b7224 */ /* 0x040fe400078e02ff */
[----:B------:R-:W-:-:S04]  /*2e60*/  IMAD.HI.U32 R8, P0, R7, R13, R8 ;  /* 0x0000000d07087227 */ /* 0x000fc80007800008 */
[----:B------:R-:W-:Y:S01]  /*2e70*/  IMAD.HI.U32 R7, R7, R10, RZ ;  /* 0x0000000a07077227 */ /* 0x000fe200078e00ff */
[----:B------:R-:W-:-:S04]  /*2e80*/  IADD3 R11, P1, PT, R11, R8, RZ ;  /* 0x000000080b0b7210 */ /* 0x000fc80007f3e0ff */
[----:B------:R-:W-:Y:S01]  /*2e90*/  IADD3.X R7, PT, PT, R7, RZ, RZ, P0, !PT ;  /* 0x000000ff07077210 */ /* 0x000fe200007fe4ff */
[----:B------:R-:W-:-:S03]  /*2ea0*/  IMAD.WIDE.U32 R8, R11, R4, RZ ;  /* 0x000000040b087225 */ /* 0x000fc600078e00ff */
[----:B------:R-:W-:Y:S01]  /*2eb0*/  IADD3.X R7, PT, PT, RZ, R7, RZ, P1, !PT ;  /* 0x00000007ff077210 */ /* 0x000fe20000ffe4ff */
[C---:B------:R-:W-:Y:S01]  /*2ec0*/  IMAD R9, R11.reuse, R5, R9 ;  /* 0x000000050b097224 */ /* 0x040fe200078e0209 */
[----:B------:R-:W-:Y:S02]  /*2ed0*/  IADD3 R13, P1, PT, -R8, R13, RZ ;  /* 0x0000000d080d7210 */ /* 0x000fe40007f3e1ff */
[----:B------:R-:W-:Y:S01]  /*2ee0*/  IADD3 R8, PT, PT, R11, 0x1, RZ ;  /* 0x000000010b087810 */ /* 0x000fe20007ffe0ff */
[-C--:B------:R-:W-:Y:S01]  /*2ef0*/  IMAD R7, R7, R4.reuse, R9 ;  /* 0x0000000407077224 */ /* 0x080fe200078e0209 */
[----:B------:R-:W-:-:S04]  /*2f00*/  ISETP.GE.U32.AND P0, PT, R13, R4, PT ;  /* 0x000000040d00720c */ /* 0x000fc80003f06070 */
[----:B------:R-:W-:Y:S02]  /*2f10*/  IADD3.X R15, PT, PT, ~R7, R10, RZ, P1, !PT ;  /* 0x0000000a070f7210 */ /* 0x000fe40000ffe5ff */
[----:B------:R-:W-:Y:S02]  /*2f20*/  IADD3 R7, P1, PT, R13, -R4, RZ ;  /* 0x800000040d077210 */ /* 0x000fe40007f3e0ff */
[CC--:B------:R-:W-:Y:S02]  /*2f30*/  ISETP.GE.U32.AND.EX P0, PT, R15.reuse, R5.reuse, PT, P0 ;  /* 0x000000050f00720c */ /* 0x0c0fe40003f06100 */
[----:B------:R-:W-:Y:S02]  /*2f40*/  IADD3.X R9, PT, PT, R15, ~R5, RZ, P1, !PT ;  /* 0x800000050f097210 */ /* 0x000fe40000ffe4ff */
[----:B------:R-:W-:Y:S02]  /*2f50*/  SEL R7, R7, R13, P0 ;  /* 0x0000000d07077207 */ /* 0x000fe40000000000 */
[----:B------:R-:W-:-:S02]  /*2f60*/  SEL R9, R9, R15, P0 ;  /* 0x0000000f09097207 */ /* 0x000fc40000000000 */
[----:B------:R-:W-:Y:S02]  /*2f70*/  SEL R11, R8, R11, P0 ;  /* 0x0000000b080b7207 */ /* 0x000fe40000000000 */
[----:B------:R-:W-:Y:S02]  /*2f80*/  ISETP.GE.U32.AND P0, PT, R7, R4, PT ;  /* 0x000000040700720c */ /* 0x000fe40003f06070 */
[----:B------:R-:W-:Y:S02]  /*2f90*/  IADD3 R4, PT, PT, R11, 0x1, RZ ;  /* 0x000000010b047810 */ /* 0x000fe40007ffe0ff */
[----:B------:R-:W-:Y:S02]  /*2fa0*/  ISETP.GE.U32.AND.EX P0, PT, R9, R5, PT, P0 ;  /* 0x000000050900720c */ /* 0x000fe40003f06100 */
[----:B------:R-:W-:Y:S02]  /*2fb0*/  LOP3.LUT R5, R6, R20, RZ, 0x3c, !PT ;  /* 0x0000001406057212 */ /* 0x000fe400078e3cff */
[----:B------:R-:W-:-:S02]  /*2fc0*/  SEL R4, R4, R11, P0 ;  /* 0x0000000b04047207 */ /* 0x000fc40000000000 */
[----:B------:R-:W-:Y:S02]  /*2fd0*/  ISETP.GE.AND P1, PT, R5, RZ, PT ;  /* 0x000000ff0500720c */ /* 0x000fe40003f26270 */
[----:B------:R-:W-:Y:S01]  /*2fe0*/  ISETP.NE.U32.AND P0, PT, RZ, UR12, PT ;  /* 0x0000000cff007c0c */ /* 0x000fe2000bf05070 */
[----:B------:R-:W-:-:S03]  /*2ff0*/  IMAD.MOV R5, RZ, RZ, -R4 ;  /* 0x000000ffff057224 */ /* 0x000fc600078e0a04 */
[----:B------:R-:W-:Y:S02]  /*3000*/  ISETP.NE.AND.EX P0, PT, R6, RZ, PT, P0 ;  /* 0x000000ff0600720c */ /* 0x000fe40003f05300 */
[----:B------:R-:W-:Y:S01]  /*3010*/  SEL R6, R5, R4, !P1 ;  /* 0x0000000405067207 */ /* 0x000fe20004800000 */
[----:B------:R-:W-:Y:S01]  /*3020*/  HFMA2 R5, -RZ, RZ, 0, 0 ;  /* 0x00000000ff057431 */ /* 0x000fe200000001ff */
[----:B------:R-:W-:Y:S02]  /*3030*/  MOV R4, R0 ;  /* 0x0000000000047202 */ /* 0x000fe40000000f00 */
[----:B------:R-:W-:Y:S02]  /*3040*/  SEL R6, R6, 0xffffffff, P0 ;  /* 0xffffffff06067807 */ /* 0x000fe40000000000 */
[----:B------:R-:W-:Y:S05]  /*3050*/  RET.REL.NODEC R4 `(_Z14causcal_kernel6pane_t8result_t) ;  /* 0xffffffcc04e87950 */ /* 0x000fea0003c3ffff */
        .weak           $__internal_1_$__cuda_sm20_rcp_rn_f32_slowpath
        .type           $__internal_1_$__cuda_sm20_rcp_rn_f32_slowpath,@function
        .size           $__internal_1_$__cuda_sm20_rcp_rn_f32_slowpath,($__internal_2_$__cuda_sm20_sqrt_rn_f32_slowpath - $__internal_1_$__cuda_sm20_rcp_rn_f32_slowpath)
$__internal_1_$__cuda_sm20_rcp_rn_f32_slowpath:
[----:B------:R-:W-:Y:S01]  /*3060*/  SHF.L.U32 R23, R26, 0x1, RZ ;  /* 0x000000011a177819 */ /* 0x000fe200000006ff */
[----:B------:R-:W-:Y:S03]  /*3070*/  BSSY.RECONVERGENT B4, `(.L_x_77) ;  /* 0x0000030000047945 */ /* 0x000fe60003800200 */
[----:B------:R-:W-:-:S04]  /*3080*/  SHF.R.U32.HI R23, RZ, 0x18, R23 ;  /* 0x00000018ff177819 */ /* 0x000fc80000011617 */
[----:B------:R-:W-:-:S13]  /*3090*/  ISETP.NE.U32.AND P0, PT, R23, RZ, PT ;  /* 0x000000ff1700720c */ /* 0x000fda0003f05070 */
[----:B------:R-:W-:Y:S05]  /*30a0*/  @P0 BRA `(.L_x_78) ;  /* 0x0000000000280947 */ /* 0x000fea0003800000 */
[----:B------:R-:W-:-:S04]  /*30b0*/  SHF.L.U32 R0, R26, 0x1, RZ ;  /* 0x000000011a007819 */ /* 0x000fc800000006ff */
[----:B------:R-:W-:-:S13]  /*30c0*/  ISETP.NE.AND P0, PT, R0, RZ, PT ;  /* 0x000000ff0000720c */ /* 0x000fda0003f05270 */
[----:B------:R-:W-:Y:S01]  /*30d0*/  @P0 FFMA R23, R26, 1.84467440737095516160e+19, RZ ;  /* 0x5f8000001a170823 */ /* 0x000fe200000000ff */
[----:B------:R-:W-:Y:S08]  /*30e0*/  @!P0 MUFU.RCP R25, R26 ;  /* 0x0000001a00198308 */ /* 0x000ff00000001000 */
[----:B------:R-:W0:Y:S02]  /*30f0*/  @P0 MUFU.RCP R0, R23 ;  /* 0x0000001700000308 */ /* 0x000e240000001000 */
[----:B0-----:R-:W-:-:S04]  /*3100*/  @P0 FFMA R27, R23, R0, -1 ;  /* 0xbf800000171b0423 */ /* 0x001fc80000000000 */
[----:B------:R-:W-:-:S04]  /*3110*/  @P0 FADD.FTZ R27, -R27, -RZ ;  /* 0x800000ff1b1b0221 */ /* 0x000fc80000010100 */
[----:B------:R-:W-:-:S04]  /*3120*/  @P0 FFMA R27, R0, R27, R0 ;  /* 0x0000001b001b0223 */ /* 0x000fc80000000000 */
[----:B------:R-:W-:Y:S01]  /*3130*/  @P0 FFMA R25, R27, 1.84467440737095516160e+19, RZ ;  /* 0x5f8000001b190823 */ /* 0x000fe200000000ff */
[----:B------:R-:W-:Y:S06]  /*3140*/  BRA `(.L_x_79) ;  /* 0x0000000000887947 */ /* 0x000fec0003800000 */
.L_x_78:
[----:B------:R-:W-:-:S04]  /*3150*/  IADD3 R0, PT, PT, R23, -0xfd, RZ ;  /* 0xffffff0317007810 */ /* 0x000fc80007ffe0ff */
[----:B------:R-:W-:-:S13]  /*3160*/  ISETP.GT.U32.AND P0, PT, R0, 0x1, PT ;  /* 0x000000010000780c */ /* 0x000fda0003f04070 */
[----:B------:R-:W-:Y:S05]  /*3170*/  @P0 BRA `(.L_x_80) ;  /* 0x0000000000780947 */ /* 0x000fea0003800000 */
[----:B------:R-:W-:Y:S01]  /*3180*/  LOP3.LUT R29, R26, 0x7fffff, RZ, 0xc0, !PT ;  /* 0x007fffff1a1d7812 */ /* 0x000fe200078ec0ff */
[----:B------:R-:W-:Y:S01]  /*3190*/  VIADD R23, R23, 0xffffff04 ;  /* 0xffffff0417177836 */ /* 0x000fe20000000000 */
[----:B------:R-:W-:Y:S02]  /*31a0*/  MOV R25, 0x3 ;  /* 0x0000000300197802 */ /* 0x000fe40000000f00 */
[----:B------:R-:W-:Y:S02]  /*31b0*/  LOP3.LUT R29, R29, 0x3f800000, RZ, 0xfc, !PT ;  /* 0x3f8000001d1d7812 */ /* 0x000fe400078efcff */
[----:B------:R-:W-:Y:S02]  /*31c0*/  SHF.L.U32 R25, R25, R0, RZ ;  /* 0x0000000019197219 */ /* 0x000fe400000006ff */
[----:B------:R-:W0:Y:S02]  /*31d0*/  MUFU.RCP R28, R29 ;  /* 0x0000001d001c7308 */ /* 0x000e240000001000 */
[----:B0-----:R-:W-:-:S04]  /*31e0*/  FFMA R27, R29, R28, -1 ;  /* 0xbf8000001d1b7423 */ /* 0x001fc8000000001c */
[----:B------:R-:W-:-:S04]  /*31f0*/  FADD.FTZ R27, -R27, -RZ ;  /* 0x800000ff1b1b7221 */ /* 0x000fc80000010100 */
[CCC-:B------:R-:W-:Y:S01]  /*3200*/  FFMA.RM R30, R28.reuse, R27.reuse, R28.reuse ;  /* 0x0000001b1c1e7223 */ /* 0x1c0fe2000000401c */
[----:B------:R-:W-:-:S04]  /*3210*/  FFMA.RP R27, R28, R27, R28 ;  /* 0x0000001b1c1b7223 */ /* 0x000fc8000000801c */
[C---:B------:R-:W-:Y:S02]  /*3220*/  LOP3.LUT R28, R30.reuse, 0x7fffff, RZ, 0xc0, !PT ;  /* 0x007fffff1e1c7812 */ /* 0x040fe400078ec0ff */
[----:B------:R-:W-:Y:S02]  /*3230*/  FSETP.NEU.FTZ.AND P0, PT, R30, R27, PT ;  /* 0x0000001b1e00720b */ /* 0x000fe40003f1d000 */
[----:B------:R-:W-:Y:S02]  /*3240*/  LOP3.LUT R28, R28, 0x800000, RZ, 0xfc, !PT ;  /* 0x008000001c1c7812 */ /* 0x000fe400078efcff */
[----:B------:R-:W-:Y:S02]  /*3250*/  SEL R27, RZ, 0xffffffff, !P0 ;  /* 0xffffffffff1b7807 */ /* 0x000fe40004000000 */
[----:B------:R-:W-:Y:S02]  /*3260*/  LOP3.LUT R25, R25, R28, RZ, 0xc0, !PT ;  /* 0x0000001c19197212 */ /* 0x000fe400078ec0ff */
[----:B------:R-:W-:-:S02]  /*3270*/  IADD3 R27, PT, PT, -R27, RZ, RZ ;  /* 0x000000ff1b1b7210 */ /* 0x000fc40007ffe1ff */
[-C--:B------:R-:W-:Y:S02]  /*3280*/  SHF.R.U32.HI R25, RZ, R0.reuse, R25 ;  /* 0x00000000ff197219 */ /* 0x080fe40000011619 */
[--C-:B------:R-:W-:Y:S02]  /*3290*/  LOP3.LUT P1, RZ, R27, R0, R28.reuse, 0xf8, !PT ;  /* 0x000000001bff7212 */ /* 0x100fe4000782f81c */
[C---:B------:R-:W-:Y:S02]  /*32a0*/  LOP3.LUT P0, RZ, R25.reuse, 0x1, RZ, 0xc0, !PT ;  /* 0x0000000119ff7812 */ /* 0x040fe4000780c0ff */
[----:B------:R-:W-:Y:S02]  /*32b0*/  LOP3.LUT P2, RZ, R25, 0x2, RZ, 0xc0, !PT ;  /* 0x0000000219ff7812 */ /* 0x000fe4000784c0ff */
[----:B------:R-:W-:Y:S02]  /*32c0*/  SHF.R.U32.HI R23, RZ, R23, R28 ;  /* 0x00000017ff177219 */ /* 0x000fe4000001161c */
[----:B------:R-:W-:-:S02]  /*32d0*/  PLOP3.LUT P0, PT, P0, P1, P2, 0xe0, 0x0 ;  /* 0x000000000000781c */ /* 0x000fc40000703c20 */
[----:B------:R-:W-:Y:S02]  /*32e0*/  LOP3.LUT P1, RZ, R26, 0x7fffff, RZ, 0xc0, !PT ;  /* 0x007fffff1aff7812 */ /* 0x000fe4000782c0ff */
[----:B------:R-:W-:-:S04]  /*32f0*/  SEL R0, RZ, 0x1, !P0 ;  /* 0x00000001ff007807 */ /* 0x000fc80004000000 */
[----:B------:R-:W-:-:S04]  /*3300*/  IADD3 R0, PT, PT, -R0, RZ, RZ ;  /* 0x000000ff00007210 */ /* 0x000fc80007ffe1ff */
[----:B------:R-:W-:-:S13]  /*3310*/  ISETP.GE.AND P0, PT, R0, RZ, PT ;  /* 0x000000ff0000720c */ /* 0x000fda0003f06270 */
[----:B------:R-:W-:-:S04]  /*3320*/  @!P0 IADD3 R23, PT, PT, R23, 0x1, RZ ;  /* 0x0000000117178810 */ /* 0x000fc80007ffe0ff */
[----:B------:R-:W-:-:S04]  /*3330*/  @!P1 SHF.L.U32 R23, R23, 0x1, RZ ;  /* 0x0000000117179819 */ /* 0x000fc800000006ff */
[----:B------:R-:W-:Y:S01]  /*3340*/  LOP3.LUT R25, R23, 0x80000000, R26, 0xf8, !PT ;  /* 0x8000000017197812 */ /* 0x000fe200078ef81a */
[----:B------:R-:W-:Y:S06]  /*3350*/  BRA `(.L_x_79) ;  /* 0x0000000000047947 */ /* 0x000fec0003800000 */
.L_x_80:
[----:B------:R0:W1:Y:S02]  /*3360*/  MUFU.RCP R25, R26 ;  /* 0x0000001a00197308 */ /* 0x0000640000001000 */
.L_x_79:
[----:B------:R-:W-:Y:S05]  /*3370*/  BSYNC.RECONVERGENT B4 ;  /* 0x0000000000047941 */ /* 0x000fea0003800200 */
.L_x_77:
[----:B-1----:R-:W-:Y:S01]  /*3380*/  MOV R34, R25 ;  /* 0x0000001900227202 */ /* 0x002fe20000000f00 */
[----:B------:R-:W-:-:S04]  /*3390*/  HFMA2 R25, -RZ, RZ, 0, 0 ;  /* 0x00000000ff197431 */ /* 0x000fc800000001ff */
[----:B0-----:R-:W-:Y:S05]  /*33a0*/  RET.REL.NODEC R24 `(_Z14causcal_kernel6pane_t8result_t) ;  /* 0xffffffcc18147950 */ /* 0x001fea0003c3ffff */
        .weak           $__internal_2_$__cuda_sm20_sqrt_rn_f32_slowpath
        .type           $__internal_2_$__cuda_sm20_sqrt_rn_f32_slowpath,@function
        .size           $__internal_2_$__cuda_sm20_sqrt_rn_f32_slowpath,($__internal_3_$__cuda_sm3x_div_rn_noftz_f32_slowpath - $__internal_2_$__cuda_sm20_sqrt_rn_f32_slowpath)
$__internal_2_$__cuda_sm20_sqrt_rn_f32_slowpath:
[----:B------:R-:W-:-:S13]  /*33b0*/  LOP3.LUT P0, RZ, R2, 0x7fffffff, RZ, 0xc0, !PT ;  /* 0x7fffffff02ff7812 */ /* 0x000fda000780c0ff */
[----:B------:R-:W-:Y:S05]  /*33c0*/  @!P0 BRA `(.L_x_81) ;  /* 0x0000000000448947 */ /* 0x000fea0003800000 */
[----:B------:R-:W-:Y:S02]  /*33d0*/  FSETP.GEU.FTZ.AND P0, PT, R2, RZ, PT ;  /* 0x000000ff0200720b */ /* 0x000fe40003f1e000 */
[----:B------:R-:W-:-:S11]  /*33e0*/  MOV R0, R2 ;  /* 0x0000000200007202 */ /* 0x000fd60000000f00 */
[----:B------:R-:W-:Y:S01]  /*33f0*/  @!P0 MOV R2, 0x7fffffff ;  /* 0x7fffffff00028802 */ /* 0x000fe20000000f00 */
[----:B------:R-:W-:Y:S06]  /*3400*/  @!P0 BRA `(.L_x_81) ;  /* 0x0000000000348947 */ /* 0x000fec0003800000 */
[----:B------:R-:W-:-:S13]  /*3410*/  FSETP.GTU.FTZ.AND P0, PT, |R0|, +INF , PT ;  /* 0x7f8000000000780b */ /* 0x000fda0003f1c200 */
[----:B------:R-:W-:Y:S01]  /*3420*/  @P0 FADD.FTZ R2, R0, 1 ;  /* 0x3f80000000020421 */ /* 0x000fe20000010000 */
[----:B------:R-:W-:Y:S06]  /*3430*/  @P0 BRA `(.L_x_81) ;  /* 0x0000000000280947 */ /* 0x000fec0003800000 */
[----:B------:R-:W-:-:S13]  /*3440*/  FSETP.NEU.FTZ.AND P0, PT, |R0|, +INF , PT ;  /* 0x7f8000000000780b */ /* 0x000fda0003f1d200 */
[----:B------:R-:W-:-:S04]  /*3450*/  @P0 FFMA R3, R0, 1.84467440737095516160e+19, RZ ;  /* 0x5f80000000030823 */ /* 0x000fc800000000ff */
[----:B------:R-:W0:Y:S02]  /*3460*/  @P0 MUFU.RSQ R2, R3 ;  /* 0x0000000300020308 */ /* 0x000e240000001400 */
[----:B0-----:R-:W-:Y:S01]  /*3470*/  @P0 FMUL.FTZ R4, R3, R2 ;  /* 0x0000000203040220 */ /* 0x001fe20000410000 */
[----:B------:R-:W-:Y:S01]  /*3480*/  @P0 FMUL.FTZ R6, R2, 0.5 ;  /* 0x3f00000002060820 */ /* 0x000fe20000410000 */
[----:B------:R-:W-:Y:S02]  /*3490*/  @!P0 MOV R2, R0 ;  /* 0x0000000000028202 */ /* 0x000fe40000000f00 */
[----:B------:R-:W-:-:S04]  /*34a0*/  @P0 FADD.FTZ R5, -R4, -RZ ;  /* 0x800000ff04050221 */ /* 0x000fc80000010100 */
[----:B------:R-:W-:-:S04]  /*34b0*/  @P0 FFMA R5, R4, R5, R3 ;  /* 0x0000000504050223 */ /* 0x000fc80000000003 */
[----:B------:R-:W-:-:S04]  /*34c0*/  @P0 FFMA R5, R5, R6, R4 ;  /* 0x0000000605050223 */ /* 0x000fc80000000004 */
[----:B------:R-:W-:-:S07]  /*34d0*/  @P0 FMUL.FTZ R2, R5, 2.3283064365386962891e-10 ;  /* 0x2f80000005020820 */ /* 0x000fce0000410000 */
.L_x_81:
[----:B------:R-:W-:Y:S01]  /*34e0*/  HFMA2 R3, -RZ, RZ, 0, 0 ;  /* 0x00000000ff037431 */ /* 0x000fe200000001ff */
[----:B------:R-:W-:Y:S01]  /*34f0*/  MOV R26, R2 ;  /* 0x00000002001a7202 */ /* 0x000fe20000000f00 */
[----:B------:R-:W-:-:S04]  /*3500*/  IMAD.MOV.U32 R2, RZ, RZ, R7 ;  /* 0x000000ffff027224 */ /* 0x000fc800078e0007 */
[----:B------:R-:W-:Y:S05]  /*3510*/  RET.REL.NODEC R2 `(_Z14causcal_kernel6pane_t8result_t) ;  /* 0xffffffc802b87950 */ /* 0x000fea0003c3ffff */
        .weak           $__internal_3_$__cuda_sm3x_div_rn_noftz_f32_slowpath
        .type           $__internal_3_$__cuda_sm3x_div_rn_noftz_f32_slowpath,@function
        .size           $__internal_3_$__cuda_sm3x_div_rn_noftz_f32_slowpath,(.L_x_97 - $__internal_3_$__cuda_sm3x_div_rn_noftz_f32_slowpath)
$__internal_3_$__cuda_sm3x_div_rn_noftz_f32_slowpath:
[----:B------:R-:W-:Y:S01]  /*3520*/  SHF.R.U32.HI R23, RZ, 0x17, R0 ;  /* 0x00000017ff177819 */ /* 0x000fe20000011600 */
[----:B------:R-:W-:Y:S01]  /*3530*/  BSSY.RECONVERGENT B4, `(.L_x_82) ;  /* 0x0000064000047945 */ /* 0x000fe20003800200 */
[----:B------:R-:W-:Y:S02]  /*3540*/  SHF.R.U32.HI R26, RZ, 0x17, R6 ;  /* 0x00000017ff1a7819 */ /* 0x000fe40000011606 */
[----:B------:R-:W-:Y:S02]  /*3550*/  LOP3.LUT R23, R23, 0xff, RZ, 0xc0, !PT ;  /* 0x000000ff17177812 */ /* 0x000fe400078ec0ff */
[----:B------:R-:W-:Y:S02]  /*3560*/  LOP3.LUT R26, R26, 0xff, RZ, 0xc0, !PT ;  /* 0x000000ff1a1a7812 */ /* 0x000fe400078ec0ff */
[----:B------:R-:W-:Y:S02]  /*3570*/  IADD3 R27, PT, PT, R23, -0x1, RZ ;  /* 0xffffffff171b7810 */ /* 0x000fe40007ffe0ff */
[----:B------:R-:W-:-:S02]  /*3580*/  IADD3 R28, PT, PT, R26, -0x1, RZ ;  /* 0xffffffff1a1c7810 */ /* 0x000fc40007ffe0ff */
[----:B------:R-:W-:Y:S02]  /*3590*/  ISETP.GT.U32.AND P0, PT, R27, 0xfd, PT ;  /* 0x000000fd1b00780c */ /* 0x000fe40003f04070 */
[----:B------:R-:W-:Y:S02]  /*35a0*/  MOV R31, 0x40800000 ;  /* 0x40800000001f7802 */ /* 0x000fe40000000f00 */
[----:B------:R-:W-:-:S13]  /*35b0*/  ISETP.GT.U32.OR P0, PT, R28, 0xfd, P0 ;  /* 0x000000fd1c00780c */ /* 0x000fda0000704470 */
[----:B------:R-:W-:Y:S01]  /*35c0*/  @!P0 MOV R25, RZ ;  /* 0x000000ff00198202 */ /* 0x000fe20000000f00 */
[----:B------:R-:W-:Y:S06]  /*35d0*/  @!P0 BRA `(.L_x_83) ;  /* 0x0000000000608947 */ /* 0x000fec0003800000 */
[----:B------:R-:W-:Y:S01]  /*35e0*/  HFMA2 R29, -RZ, RZ, 2.25, 0 ;  /* 0x40800000ff1d7431 */ /* 0x000fe200000001ff */
[----:B------:R-:W-:-:S04]  /*35f0*/  FSETP.GTU.FTZ.AND P1, PT, |R0|, +INF , PT ;  /* 0x7f8000000000780b */ /* 0x000fc80003f3c200 */
[----:B------:R-:W-:-:S04]  /*3600*/  FSETP.GTU.FTZ.AND P0, PT, |R29|, +INF , PT ;  /* 0x7f8000001d00780b */ /* 0x000fc80003f1c200 */
[----:B------:R-:W-:-:S13]  /*3610*/  PLOP3.LUT P0, PT, P0, P1, PT, 0xf8, 0x8f ;  /* 0x00000000008f781c */ /* 0x000fda0000703f70 */
[----:B------:R-:W-:Y:S05]  /*3620*/  @P0 BRA `(.L_x_84) ;  /* 0x00000004004c0947 */ /* 0x000fea0003800000 */
[----:B------:R-:W-:-:S13]  /*3630*/  LOP3.LUT P0, RZ, R0, 0x7fffffff, R31, 0xc8, !PT ;  /* 0x7fffffff00ff7812 */ /* 0x000fda000780c81f */
[----:B------:R-:W-:Y:S05]  /*3640*/  @!P0 BRA `(.L_x_85) ;  /* 0x00000004003c8947 */ /* 0x000fea0003800000 */
[C---:B------:R-:W-:Y:S02]  /*3650*/  FSETP.NEU.FTZ.AND P1, PT, |R29|.reuse, +INF , PT ;  /* 0x7f8000001d00780b */ /* 0x040fe40003f3d200 */
[----:B------:R-:W-:Y:S02]  /*3660*/  FSETP.NEU.FTZ.AND P2, PT, |R0|, +INF , PT ;  /* 0x7f8000000000780b */ /* 0x000fe40003f5d200 */
[----:B------:R-:W-:-:S11]  /*3670*/  FSETP.NEU.FTZ.AND P0, PT, |R29|, +INF , PT ;  /* 0x7f8000001d00780b */ /* 0x000fd60003f1d200 */
[----:B------:R-:W-:Y:S05]  /*3680*/  @!P2 BRA !P1, `(.L_x_85) ;  /* 0x00000004002ca947 */ /* 0x000fea0004800000 */
[----:B------:R-:W-:-:S04]  /*3690*/  LOP3.LUT P1, RZ, R31, 0x7fffffff, RZ, 0xc0, !PT ;  /* 0x7fffffff1fff7812 */ /* 0x000fc8000782c0ff */
[----:B------:R-:W-:-:S13]  /*36a0*/  PLOP3.LUT P1, PT, P2, P1, PT, 0x2f, 0xf2 ;  /* 0x0000000000f2781c */ /* 0x000fda0001722577 */
[----:B------:R-:W-:Y:S05]  /*36b0*/  @P1 BRA `(.L_x_86) ;  /* 0x0000000400181947 */ /* 0x000fea0003800000 */
[----:B------:R-:W-:-:S04]  /*36c0*/  LOP3.LUT P1, RZ, R0, 0x7fffffff, RZ, 0xc0, !PT ;  /* 0x7fffffff00ff7812 */ /* 0x000fc8000782c0ff */
[----:B------:R-:W-:-:S13]  /*36d0*/  PLOP3.LUT P0, PT, P0, P1, PT, 0x2f, 0xf2 ;  /* 0x0000000000f2781c */ /* 0x000fda0000702577 */
[----:B------:R-:W-:Y:S05]  /*36e0*/  @P0 BRA `(.L_x_87) ;  /* 0x0000000400000947 */ /* 0x000fea0003800000 */
[----:B------:R-:W-:Y:S02]  /*36f0*/  ISETP.GE.AND P0, PT, R28, RZ, PT ;  /* 0x000000ff1c00720c */ /* 0x000fe40003f06270 */
[----:B------:R-:W-:-:S11]  /*3700*/  ISETP.GE.AND P1, PT, R27, RZ, PT ;  /* 0x000000ff1b00720c */ /* 0x000fd60003f26270 */
[----:B------:R-:W-:Y:S01]  /*3710*/  @P0 MOV R25, RZ ;  /* 0x000000ff00190202 */ /* 0x000fe20000000f00 */
[----:B------:R-:W-:Y:S01]  /*3720*/  @!P0 FFMA R31, R29, 1.84467440737095516160e+19, RZ ;  /* 0x5f8000001d1f8823 */ /* 0x000fe200000000ff */
[----:B------:R-:W-:Y:S01]  /*3730*/  @!P0 MOV R25, 0xffffffc0 ;  /* 0xffffffc000198802 */ /* 0x000fe20000000f00 */
[----:B------:R-:W-:-:S03]  /*3740*/  @!P1 FFMA R0, R0, 1.84467440737095516160e+19, RZ ;  /* 0x5f80000000009823 */ /* 0x000fc600000000ff */
[----:B------:R-:W-:-:S07]  /*3750*/  @!P1 IADD3 R25, PT, PT, R25, 0x40, RZ ;  /* 0x0000004019199810 */ /* 0x000fce0007ffe0ff */
.L_x_83:
[----:B------:R-:W-:Y:S01]  /*3760*/  LEA R35, R23, 0xc0800000, 0x17 ;  /* 0xc080000017237811 */ /* 0x000fe200078eb8ff */
[----:B------:R-:W-:Y:S01]  /*3770*/  BSSY.RECONVERGENT B5, `(.L_x_88) ;  /* 0x0000036000057945 */ /* 0x000fe20003800200 */
[----:B------:R-:W-:-:S03]  /*3780*/  IADD3 R26, PT, PT, R26, -0x7f, RZ ;  /* 0xffffff811a1a7810 */ /* 0x000fc60007ffe0ff */
[----:B------:R-:W-:Y:S02]  /*3790*/  IMAD.IADD R35, R0, 0x1, -R35 ;  /* 0x0000000100237824 */ /* 0x000fe400078e0a23 */
[C---:B------:R-:W-:Y:S01]  /*37a0*/  IMAD R0, R26.reuse, -0x800000, R31 ;  /* 0xff8000001a007824 */ /* 0x040fe200078e021f */
[----:B------:R-:W-:Y:S01]  /*37b0*/  IADD3 R26, PT, PT, R26, 0x7f, -R23 ;  /* 0x0000007f1a1a7810 */ /* 0x000fe20007ffe817 */
[----:B------:R-:W0:Y:S01]  /*37c0*/  MUFU.RCP R28, R35 ;  /* 0x00000023001c7308 */ /* 0x000e220000001000 */
[----:B------:R-:W-:Y:S02]  /*37d0*/  FADD.FTZ R27, -R35, -RZ ;  /* 0x800000ff231b7221 */ /* 0x000fe40000010100 */
[----:B------:R-:W-:Y:S02]  /*37e0*/  IADD3 R25, PT, PT, R26, R25, RZ ;  /* 0x000000191a197210 */ /* 0x000fe40007ffe0ff */
[----:B0-----:R-:W-:-:S04]  /*37f0*/  FFMA R29, R28, R27, 1 ;  /* 0x3f8000001c1d7423 */ /* 0x001fc8000000001b */
[----:B------:R-:W-:-:S04]  /*3800*/  FFMA R29, R28, R29, R28 ;  /* 0x0000001d1c1d7223 */ /* 0x000fc8000000001c */
[----:B------:R-:W-:-:S04]  /*3810*/  FFMA R28, R0, R29, RZ ;  /* 0x0000001d001c7223 */ /* 0x000fc800000000ff */
[----:B------:R-:W-:-:S04]  /*3820*/  FFMA R30, R27, R28, R0 ;  /* 0x0000001c1b1e7223 */ /* 0x000fc80000000000 */
[----:B------:R-:W-:-:S04]  /*3830*/  FFMA R30, R29, R30, R28 ;  /* 0x0000001e1d1e7223 */ /* 0x000fc8000000001c */
[----:B------:R-:W-:-:S04]  /*3840*/  FFMA R27, R27, R30, R0 ;  /* 0x0000001e1b1b7223 */ /* 0x000fc80000000000 */
[----:B------:R-:W-:-:S05]  /*3850*/  FFMA R0, R29, R27, R30 ;  /* 0x0000001b1d007223 */ /* 0x000fca000000001e */
[----:B------:R-:W-:-:S04]  /*3860*/  SHF.R.U32.HI R23, RZ, 0x17, R0 ;  /* 0x00000017ff177819 */ /* 0x000fc80000011600 */
[----:B------:R-:W-:-:S04]  /*3870*/  LOP3.LUT R26, R23, 0xff, RZ, 0xc0, !PT ;  /* 0x000000ff171a7812 */ /* 0x000fc800078ec0ff */
[----:B------:R-:W-:-:S04]  /*3880*/  IADD3 R23, PT, PT, R26, R25, RZ ;  /* 0x000000191a177210 */ /* 0x000fc80007ffe0ff */
[----:B------:R-:W-:-:S04]  /*3890*/  IADD3 R26, PT, PT, R23, -0x1, RZ ;  /* 0xffffffff171a7810 */ /* 0x000fc80007ffe0ff */
[----:B------:R-:W-:-:S13]  /*38a0*/  ISETP.GE.U32.AND P0, PT, R26, 0xfe, PT ;  /* 0x000000fe1a00780c */ /* 0x000fda0003f06070 */
[----:B------:R-:W-:Y:S05]  /*38b0*/  @!P0 BRA `(.L_x_89) ;  /* 0x0000000000808947 */ /* 0x000fea0003800000 */
[----:B------:R-:W-:-:S13]  /*38c0*/  ISETP.GT.AND P0, PT, R23, 0xfe, PT ;  /* 0x000000fe1700780c */ /* 0x000fda0003f04270 */
[----:B------:R-:W-:Y:S05]  /*38d0*/  @P0 BRA `(.L_x_90) ;  /* 0x00000000006c0947 */ /* 0x000fea0003800000 */
[----:B------:R-:W-:-:S13]  /*38e0*/  ISETP.GE.AND P0, PT, R23, 0x1, PT ;  /* 0x000000011700780c */ /* 0x000fda0003f06270 */
[----:B------:R-:W-:Y:S05]  /*38f0*/  @P0 BRA `(.L_x_91) ;  /* 0x0000000000740947 */ /* 0x000fea0003800000 */
[----:B------:R-:W-:Y:S02]  /*3900*/  ISETP.GE.AND P0, PT, R23, -0x18, PT ;  /* 0xffffffe81700780c */ /* 0x000fe40003f06270 */
[----:B------:R-:W-:-:S11]  /*3910*/  LOP3.LUT R0, R0, 0x80000000, RZ, 0xc0, !PT ;  /* 0x8000000000007812 */ /* 0x000fd600078ec0ff */
[----:B------:R-:W-:Y:S05]  /*3920*/  @!P0 BRA `(.L_x_91) ;  /* 0x0000000000688947 */ /* 0x000fea0003800000 */
[CCC-:B------:R-:W-:Y:S01]  /*3930*/  FFMA.RZ R25, R29.reuse, R27.reuse, R30.reuse ;  /* 0x0000001b1d197223 */ /* 0x1c0fe2000000c01e */
[CCC-:B------:R-:W-:Y:S01]  /*3940*/  FFMA.RP R26, R29.reuse, R27.reuse, R30.reuse ;  /* 0x0000001b1d1a7223 */ /* 0x1c0fe2000000801e */
[----:B------:R-:W-:Y:S01]  /*3950*/  FFMA.RM R29, R29, R27, R30 ;  /* 0x0000001b1d1d7223 */ /* 0x000fe2000000401e */
[----:B------:R-:W-:Y:S02]  /*3960*/  IADD3 R27, PT, PT, R23, 0x20, RZ ;  /* 0x00000020171b7810 */ /* 0x000fe40007ffe0ff */
[----:B------:R-:W-:Y:S02]  /*3970*/  LOP3.LUT R25, R25, 0x7fffff, RZ, 0xc0, !PT ;  /* 0x007fffff19197812 */ /* 0x000fe400078ec0ff */
[----:B------:R-:W-:Y:S02]  /*3980*/  ISETP.NE.AND P2, PT, R23, RZ, PT ;  /* 0x000000ff1700720c */ /* 0x000fe40003f45270 */
[----:B------:R-:W-:Y:S02]  /*3990*/  LOP3.LUT R28, R25, 0x800000, RZ, 0xfc, !PT ;  /* 0x00800000191c7812 */ /* 0x000fe400078efcff */
[----:B------:R-:W-:-:S02]  /*39a0*/  ISETP.NE.AND P1, PT, R23, RZ, PT ;  /* 0x000000ff1700720c */ /* 0x000fc40003f25270 */
[----:B------:R-:W-:Y:S02]  /*39b0*/  IADD3 R23, PT, PT, -R23, RZ, RZ ;  /* 0x000000ff17177210 */ /* 0x000fe40007ffe1ff */
[----:B------:R-:W-:Y:S02]  /*39c0*/  SHF.L.U32 R27, R28, R27, RZ ;  /* 0x0000001b1c1b7219 */ /* 0x000fe400000006ff */
[----:B------:R-:W-:Y:S02]  /*39d0*/  FSETP.NEU.FTZ.AND P0, PT, R26, R29, PT ;  /* 0x0000001d1a00720b */ /* 0x000fe40003f1d000 */
[----:B------:R-:W-:Y:S02]  /*39e0*/  SEL R23, R23, RZ, P2 ;  /* 0x000000ff17177207 */ /* 0x000fe40001000000 */
[----:B------:R-:W-:Y:S02]  /*39f0*/  ISETP.NE.AND P1, PT, R27, RZ, P1 ;  /* 0x000000ff1b00720c */ /* 0x000fe40000f25270 */
[----:B------:R-:W-:-:S02]  /*3a00*/  SHF.R.U32.HI R28, RZ, R23, R28 ;  /* 0x00000017ff1c7219 */ /* 0x000fc4000001161c */
[----:B------:R-:W-:Y:S02]  /*3a10*/  PLOP3.LUT P0, PT, P0, P1, PT, 0xf8, 0x8f ;  /* 0x00000000008f781c */ /* 0x000fe40000703f70 */
[----:B------:R-:W-:Y:S02]  /*3a20*/  SHF.R.U32.HI R25, RZ, 0x1, R28 ;  /* 0x00000001ff197819 */ /* 0x000fe4000001161c */
[----:B------:R-:W-:-:S04]  /*3a30*/  SEL R26, RZ, 0x1, !P0 ;  /* 0x00000001ff1a7807 */ /* 0x000fc80004000000 */
[----:B------:R-:W-:-:S04]  /*3a40*/  LOP3.LUT R23, R26, 0x1, R25, 0xf8, !PT ;  /* 0x000000011a177812 */ /* 0x000fc800078ef819 */
[----:B------:R-:W-:-:S04]  /*3a50*/  LOP3.LUT R28, R23, R28, RZ, 0xc0, !PT ;  /* 0x0000001c171c7212 */ /* 0x000fc800078ec0ff */
[----:B------:R-:W-:-:S04]  /*3a60*/  IADD3 R25, PT, PT, R25, R28, RZ ;  /* 0x0000001c19197210 */ /* 0x000fc80007ffe0ff */
[----:B------:R-:W-:Y:S01]  /*3a70*/  LOP3.LUT R0, R25, R0, RZ, 0xfc, !PT ;  /* 0x0000000019007212 */ /* 0x000fe200078efcff */
[----:B------:R-:W-:Y:S06]  /*3a80*/  BRA `(.L_x_91) ;  /* 0x0000000000107947 */ /* 0x000fec0003800000 */
.L_x_90:
[----:B------:R-:W-:-:S04]  /*3a90*/  LOP3.LUT R0, R0, 0x80000000, RZ, 0xc0, !PT ;  /* 0x8000000000007812 */ /* 0x000fc800078ec0ff */
[----:B------:R-:W-:Y:S01]  /*3aa0*/  LOP3.LUT R0, R0, 0x7f800000, RZ, 0xfc, !PT ;  /* 0x7f80000000007812 */ /* 0x000fe200078efcff */
[----:B------:R-:W-:Y:S06]  /*3ab0*/  BRA `(.L_x_91) ;  /* 0x0000000000047947 */ /* 0x000fec0003800000 */
.L_x_89:
[----:B------:R-:W-:-:S07]  /*3ac0*/  LEA R0, R25, R0, 0x17 ;  /* 0x0000000019007211 */ /* 0x000fce00078eb8ff */
.L_x_91:
[----:B------:R-:W-:Y:S05]  /*3ad0*/  BSYNC.RECONVERGENT B5 ;  /* 0x0000000000057941 */ /* 0x000fea0003800200 */
.L_x_88:
[----:B------:R-:W-:Y:S05]  /*3ae0*/  BRA `(.L_x_92) ;  /* 0x0000000000207947 */ /* 0x000fea0003800000 */
.L_x_87:
[----:B------:R-:W-:-:S04]  /*3af0*/  LOP3.LUT R0, R0, 0x80000000, R31, 0x48, !PT ;  /* 0x8000000000007812 */ /* 0x000fc800078e481f */
[----:B------:R-:W-:Y:S01]  /*3b00*/  LOP3.LUT R0, R0, 0x7f800000, RZ, 0xfc, !PT ;  /* 0x7f80000000007812 */ /* 0x000fe200078efcff */
[----:B------:R-:W-:Y:S06]  /*3b10*/  BRA `(.L_x_92) ;  /* 0x0000000000147947 */ /* 0x000fec0003800000 */
.L_x_86:
[----:B------:R-:W-:Y:S01]  /*3b20*/  LOP3.LUT R0, R0, 0x80000000, R31, 0x48, !PT ;  /* 0x8000000000007812 */ /* 0x000fe200078e481f */
[----:B------:R-:W-:Y:S06]  /*3b30*/  BRA `(.L_x_92) ;  /* 0x00000000000c7947 */ /* 0x000fec0003800000 */
.L_x_85:
[----:B------:R-:W0:Y:S01]  /*3b40*/  MUFU.RSQ R0, -QNAN ;  /* 0xffc0000000007908 */ /* 0x000e220000001400 */
[----:B------:R-:W-:Y:S05]  /*3b50*/  BRA `(.L_x_92) ;  /* 0x0000000000047947 */ /* 0x000fea0003800000 */
.L_x_84:
[----:B------:R-:W-:-:S07]  /*3b60*/  FADD.FTZ R0, R29, R0 ;  /* 0x000000001d007221 */ /* 0x000fce0000010000 */
.L_x_92:
[----:B------:R-:W-:Y:S05]  /*3b70*/  BSYNC.RECONVERGENT B4 ;  /* 0x0000000000047941 */ /* 0x000fea0003800200 */
.L_x_82:
[----:B------:R-:W-:-:S04]  /*3b80*/  HFMA2 R25, -RZ, RZ, 0, 0 ;  /* 0x00000000ff197431 */ /* 0x000fc800000001ff */
[----:B0-----:R-:W-:Y:S05]  /*3b90*/  RET.REL.NODEC R24 `(_Z14causcal_kernel6pane_t8result_t) ;  /* 0xffffffc418187950 */ /* 0x001fea0003c3ffff */
.L_x_93:
[----:B------:R-:W-:-:S00]  /*3ba0*/  BRA `(.L_x_93) ;  /* 0xfffffffc00fc7947 */ /* 0x000fc0000383ffff */
[----:B------:R-:W-:-:S00]  /*3bb0*/  NOP ;  /* 0x0000000000007918 */ /* 0x000fc00000000000 */
        /* <DEDUP_REMOVED lines=12> */
.L_x_97:


//--------------------- .nv.shared.reserved.0     --------------------------
	.section	.nv.shared.reserved.0,"aw",@nobits
	.weak		__nv_reservedSMEM_offset_0_alias
	.size		__nv_reservedSMEM_offset_0_alias, 0, 64
	.other		__nv_reservedSMEM_offset_0_alias,@"STO_CUDA_RESERVED_SHARED STV_DEFAULT"
__nv_reservedSMEM_offset_0_alias:
	.zero		0
	.zero		64


//--------------------- .nv.constant0._Z14causcal_kernel6pane_t8result_t --------------------------
	.section	.nv.constant0._Z14causcal_kernel6pane_t8result_t,"a",@progbits
	.sectionflags	@""
	.align	4
.nv.constant0._Z14causcal_kernel6pane_t8result_t:
	.zero		944


//--------------------- SYMBOLS --------------------------

	.type		.nv.reservedSmem.offset0,@object
	.size		.nv.reservedSmem.offset0,0x4
